//
// Generated by NVIDIA NVVM Compiler
//
// Compiler Build ID: CL-36424714
// Cuda compilation tools, release 13.0, V13.0.88
// Based on NVVM 20.0.0
//

.version 9.0
.target sm_100
.address_size 64

	// .globl	_Z13conv2d_kernelPKfS0_Pfiiii
// _ZZ13conv2d_kernelPKfS0_PfiiiiE12sharedKernel has been demoted
.extern .shared .align 16 .b8 sharedInput[];

.visible .entry _Z13conv2d_kernelPKfS0_Pfiiii(
	.param .u64 .ptr .align 1 _Z13conv2d_kernelPKfS0_Pfiiii_param_0,
	.param .u64 .ptr .align 1 _Z13conv2d_kernelPKfS0_Pfiiii_param_1,
	.param .u64 .ptr .align 1 _Z13conv2d_kernelPKfS0_Pfiiii_param_2,
	.param .u32 _Z13conv2d_kernelPKfS0_Pfiiii_param_3,
	.param .u32 _Z13conv2d_kernelPKfS0_Pfiiii_param_4,
	.param .u32 _Z13conv2d_kernelPKfS0_Pfiiii_param_5,
	.param .u32 _Z13conv2d_kernelPKfS0_Pfiiii_param_6
)
{
	.reg .pred 	%p<39>;
	.reg .b32 	%r<190>;
	.reg .b32 	%f<77>;
	.reg .b64 	%rd<21>;
	// demoted variable
	.shared .align 4 .b8 _ZZ13conv2d_kernelPKfS0_PfiiiiE12sharedKernel[196];
	ld.param.u64 	%rd4, [_Z13conv2d_kernelPKfS0_Pfiiii_param_0];
	ld.param.u64 	%rd2, [_Z13conv2d_kernelPKfS0_Pfiiii_param_1];
	ld.param.u64 	%rd3, [_Z13conv2d_kernelPKfS0_Pfiiii_param_2];
	ld.param.u32 	%r66, [_Z13conv2d_kernelPKfS0_Pfiiii_param_3];
	ld.param.u32 	%r67, [_Z13conv2d_kernelPKfS0_Pfiiii_param_4];
	ld.param.u32 	%r68, [_Z13conv2d_kernelPKfS0_Pfiiii_param_5];
	ld.param.u32 	%r69, [_Z13conv2d_kernelPKfS0_Pfiiii_param_6];
	cvta.to.global.u64 	%rd1, %rd4;
	mov.u32 	%r1, %tid.x;
	mov.u32 	%r2, %tid.y;
	mov.u32 	%r70, %ctaid.x;
	mov.u32 	%r71, %ctaid.y;
	mov.u32 	%r3, %ntid.x;
	mov.u32 	%r4, %ntid.y;
	mul.lo.s32 	%r5, %r70, %r3;
	add.s32 	%r6, %r5, %r1;
	mul.lo.s32 	%r7, %r71, %r4;
	add.s32 	%r8, %r7, %r2;
	sub.s32 	%r9, %r66, %r68;
	add.s32 	%r72, %r3, %r68;
	add.s32 	%r10, %r72, -1;
	mul.lo.s32 	%r73, %r69, %r68;
	mad.lo.s32 	%r11, %r2, %r3, %r1;
	setp.ge.s32 	%p1, %r11, %r73;
	@%p1 bra 	$L__BB0_2;
	cvta.to.global.u64 	%rd5, %rd2;
	mul.wide.u32 	%rd6, %r11, 4;
	add.s64 	%rd7, %rd5, %rd6;
	ld.global.f32 	%f15, [%rd7];
	shl.b32 	%r74, %r11, 2;
	mov.u32 	%r75, _ZZ13conv2d_kernelPKfS0_PfiiiiE12sharedKernel;
	add.s32 	%r76, %r75, %r74;
	st.shared.f32 	[%r76], %f15;
$L__BB0_2:
	add.s32 	%r77, %r4, %r69;
	add.s32 	%r78, %r77, -1;
	mul.lo.s32 	%r12, %r78, %r10;
	mul.lo.s32 	%r13, %r3, %r4;
	add.s32 	%r79, %r13, %r12;
	add.s32 	%r80, %r79, -1;
	div.s32 	%r14, %r80, %r13;
	setp.lt.s32 	%p2, %r14, 1;
	@%p2 bra 	$L__BB0_29;
	and.b32  	%r15, %r14, 3;
	setp.lt.u32 	%p3, %r14, 4;
	mov.b32 	%r181, 0;
	@%p3 bra 	$L__BB0_22;
	and.b32  	%r181, %r14, 2147483644;
	mov.b32 	%r179, 0;
$L__BB0_5:
	mad.lo.s32 	%r18, %r179, %r13, %r11;
	setp.ge.s32 	%p4, %r18, %r12;
	@%p4 bra 	$L__BB0_9;
	div.s32 	%r83, %r18, %r10;
	mul.lo.s32 	%r85, %r83, %r10;
	sub.s32 	%r86, %r18, %r85;
	add.s32 	%r19, %r86, %r5;
	add.s32 	%r20, %r83, %r7;
	setp.ge.s32 	%p5, %r19, %r66;
	setp.ge.s32 	%p6, %r20, %r67;
	or.pred  	%p7, %p5, %p6;
	@%p7 bra 	$L__BB0_8;
	mad.lo.s32 	%r91, %r20, %r66, %r19;
	mul.wide.s32 	%rd8, %r91, 4;
	add.s64 	%rd9, %rd1, %rd8;
	ld.global.f32 	%f16, [%rd9];
	shl.b32 	%r92, %r18, 2;
	mov.u32 	%r93, sharedInput;
	add.s32 	%r94, %r93, %r92;
	st.shared.f32 	[%r94], %f16;
	bra.uni 	$L__BB0_9;
$L__BB0_8:
	shl.b32 	%r87, %r18, 2;
	mov.u32 	%r88, sharedInput;
	add.s32 	%r89, %r88, %r87;
	mov.b32 	%r90, 0;
	st.shared.u32 	[%r89], %r90;
$L__BB0_9:
	add.s32 	%r21, %r18, %r13;
	setp.ge.s32 	%p8, %r21, %r12;
	@%p8 bra 	$L__BB0_13;
	div.s32 	%r95, %r21, %r10;
	mul.lo.s32 	%r97, %r95, %r10;
	sub.s32 	%r98, %r21, %r97;
	add.s32 	%r22, %r98, %r5;
	add.s32 	%r23, %r95, %r7;
	setp.lt.s32 	%p9, %r22, %r66;
	setp.lt.s32 	%p10, %r23, %r67;
	and.pred  	%p11, %p9, %p10;
	@%p11 bra 	$L__BB0_12;
	shl.b32 	%r99, %r21, 2;
	mov.u32 	%r100, sharedInput;
	add.s32 	%r101, %r100, %r99;
	mov.b32 	%r102, 0;
	st.shared.u32 	[%r101], %r102;
	bra.uni 	$L__BB0_13;
$L__BB0_12:
	mad.lo.s32 	%r103, %r23, %r66, %r22;
	mul.wide.s32 	%rd10, %r103, 4;
	add.s64 	%rd11, %rd1, %rd10;
	ld.global.f32 	%f17, [%rd11];
	shl.b32 	%r104, %r21, 2;
	mov.u32 	%r105, sharedInput;
	add.s32 	%r106, %r105, %r104;
	st.shared.f32 	[%r106], %f17;
$L__BB0_13:
	add.s32 	%r24, %r21, %r13;
	setp.ge.s32 	%p12, %r24, %r12;
	@%p12 bra 	$L__BB0_17;
	div.s32 	%r107, %r24, %r10;
	mul.lo.s32 	%r109, %r107, %r10;
	sub.s32 	%r110, %r24, %r109;
	add.s32 	%r25, %r110, %r5;
	add.s32 	%r26, %r107, %r7;
	setp.lt.s32 	%p13, %r25, %r66;
	setp.lt.s32 	%p14, %r26, %r67;
	and.pred  	%p15, %p13, %p14;
	@%p15 bra 	$L__BB0_16;
	shl.b32 	%r111, %r24, 2;
	mov.u32 	%r112, sharedInput;
	add.s32 	%r113, %r112, %r111;
	mov.b32 	%r114, 0;
	st.shared.u32 	[%r113], %r114;
	bra.uni 	$L__BB0_17;
$L__BB0_16:
	mad.lo.s32 	%r115, %r26, %r66, %r25;
	mul.wide.s32 	%rd12, %r115, 4;
	add.s64 	%rd13, %rd1, %rd12;
	ld.global.f32 	%f18, [%rd13];
	shl.b32 	%r116, %r24, 2;
	mov.u32 	%r117, sharedInput;
	add.s32 	%r118, %r117, %r116;
	st.shared.f32 	[%r118], %f18;
$L__BB0_17:
	add.s32 	%r27, %r24, %r13;
	setp.ge.s32 	%p16, %r27, %r12;
	@%p16 bra 	$L__BB0_21;
	div.s32 	%r119, %r27, %r10;
	mul.lo.s32 	%r121, %r119, %r10;
	sub.s32 	%r122, %r27, %r121;
	add.s32 	%r28, %r122, %r5;
	add.s32 	%r29, %r119, %r7;
	setp.lt.s32 	%p17, %r28, %r66;
	setp.lt.s32 	%p18, %r29, %r67;
	and.pred  	%p19, %p17, %p18;
	@%p19 bra 	$L__BB0_20;
	shl.b32 	%r123, %r27, 2;
	mov.u32 	%r124, sharedInput;
	add.s32 	%r125, %r124, %r123;
	mov.b32 	%r126, 0;
	st.shared.u32 	[%r125], %r126;
	bra.uni 	$L__BB0_21;
$L__BB0_20:
	mad.lo.s32 	%r127, %r29, %r66, %r28;
	mul.wide.s32 	%rd14, %r127, 4;
	add.s64 	%rd15, %rd1, %rd14;
	ld.global.f32 	%f19, [%rd15];
	shl.b32 	%r128, %r27, 2;
	mov.u32 	%r129, sharedInput;
	add.s32 	%r130, %r129, %r128;
	st.shared.f32 	[%r130], %f19;
$L__BB0_21:
	add.s32 	%r179, %r179, 4;
	setp.ne.s32 	%p20, %r179, %r181;
	@%p20 bra 	$L__BB0_5;
$L__BB0_22:
	setp.eq.s32 	%p21, %r15, 0;
	@%p21 bra 	$L__BB0_29;
	mov.b32 	%r182, 0;
$L__BB0_24:
	.pragma "nounroll";
	mad.lo.s32 	%r34, %r181, %r13, %r11;
	setp.ge.s32 	%p22, %r34, %r12;
	@%p22 bra 	$L__BB0_28;
	div.s32 	%r132, %r34, %r10;
	mul.lo.s32 	%r134, %r132, %r10;
	sub.s32 	%r135, %r34, %r134;
	add.s32 	%r35, %r135, %r5;
	add.s32 	%r36, %r132, %r7;
	setp.lt.s32 	%p23, %r35, %r66;
	setp.lt.s32 	%p24, %r36, %r67;
	and.pred  	%p25, %p23, %p24;
	@%p25 bra 	$L__BB0_27;
	shl.b32 	%r136, %r34, 2;
	mov.u32 	%r137, sharedInput;
	add.s32 	%r138, %r137, %r136;
	mov.b32 	%r139, 0;
	st.shared.u32 	[%r138], %r139;
	bra.uni 	$L__BB0_28;
$L__BB0_27:
	mad.lo.s32 	%r140, %r36, %r66, %r35;
	mul.wide.s32 	%rd16, %r140, 4;
	add.s64 	%rd17, %rd1, %rd16;
	ld.global.f32 	%f20, [%rd17];
	shl.b32 	%r141, %r34, 2;
	mov.u32 	%r142, sharedInput;
	add.s32 	%r143, %r142, %r141;
	st.shared.f32 	[%r143], %f20;
$L__BB0_28:
	add.s32 	%r181, %r181, 1;
	add.s32 	%r182, %r182, 1;
	setp.ne.s32 	%p26, %r182, %r15;
	@%p26 bra 	$L__BB0_24;
$L__BB0_29:
	bar.sync 	0;
	setp.gt.s32 	%p27, %r6, %r9;
	sub.s32 	%r144, %r67, %r69;
	setp.gt.s32 	%p28, %r8, %r144;
	or.pred  	%p29, %p27, %p28;
	@%p29 bra 	$L__BB0_45;
	mov.f32 	%f75, 0f00000000;
	min.s32 	%r145, %r69, %r68;
	setp.lt.s32 	%p30, %r145, 1;
	@%p30 bra 	$L__BB0_44;
	and.b32  	%r39, %r68, 7;
	add.s32 	%r40, %r39, -1;
	and.b32  	%r41, %r68, 3;
	and.b32  	%r42, %r68, 2147483640;
	and.b32  	%r43, %r68, 1;
	neg.s32 	%r44, %r42;
	shl.b32 	%r147, %r1, 2;
	mov.u32 	%r148, sharedInput;
	add.s32 	%r149, %r147, %r148;
	add.s32 	%r45, %r149, 16;
	shl.b32 	%r46, %r10, 2;
	shl.b32 	%r47, %r68, 2;
	mov.f32 	%f75, 0f00000000;
	mov.b32 	%r183, 0;
$L__BB0_32:
	setp.lt.u32 	%p31, %r68, 8;
	add.s32 	%r49, %r183, %r2;
	mad.lo.s32 	%r50, %r49, %r10, %r1;
	mul.lo.s32 	%r51, %r183, %r68;
	mov.b32 	%r188, 0;
	@%p31 bra 	$L__BB0_35;
	mad.lo.s32 	%r185, %r46, %r49, %r45;
	mov.u32 	%r151, _ZZ13conv2d_kernelPKfS0_PfiiiiE12sharedKernel;
	mad.lo.s32 	%r152, %r47, %r183, %r151;
	add.s32 	%r184, %r152, 16;
	mov.u32 	%r186, %r44;
$L__BB0_34:
	.pragma "nounroll";
	ld.shared.f32 	%f24, [%r185+-16];
	ld.shared.f32 	%f25, [%r184+-16];
	fma.rn.f32 	%f26, %f24, %f25, %f75;
	ld.shared.f32 	%f27, [%r185+-12];
	ld.shared.f32 	%f28, [%r184+-12];
	fma.rn.f32 	%f29, %f27, %f28, %f26;
	ld.shared.f32 	%f30, [%r185+-8];
	ld.shared.f32 	%f31, [%r184+-8];
	fma.rn.f32 	%f32, %f30, %f31, %f29;
	ld.shared.f32 	%f33, [%r185+-4];
	ld.shared.f32 	%f34, [%r184+-4];
	fma.rn.f32 	%f35, %f33, %f34, %f32;
	ld.shared.f32 	%f36, [%r185];
	ld.shared.f32 	%f37, [%r184];
	fma.rn.f32 	%f38, %f36, %f37, %f35;
	ld.shared.f32 	%f39, [%r185+4];
	ld.shared.f32 	%f40, [%r184+4];
	fma.rn.f32 	%f41, %f39, %f40, %f38;
	ld.shared.f32 	%f42, [%r185+8];
	ld.shared.f32 	%f43, [%r184+8];
	fma.rn.f32 	%f44, %f42, %f43, %f41;
	ld.shared.f32 	%f45, [%r185+12];
	ld.shared.f32 	%f46, [%r184+12];
	fma.rn.f32 	%f75, %f45, %f46, %f44;
	add.s32 	%r186, %r186, 8;
	add.s32 	%r185, %r185, 32;
	add.s32 	%r184, %r184, 32;
	setp.ne.s32 	%p32, %r186, 0;
	mov.u32 	%r188, %r42;
	@%p32 bra 	$L__BB0_34;
$L__BB0_35:
	setp.eq.s32 	%p33, %r39, 0;
	@%p33 bra 	$L__BB0_43;
	setp.lt.u32 	%p34, %r40, 3;
	@%p34 bra 	$L__BB0_38;
	add.s32 	%r153, %r50, %r188;
	add.s32 	%r154, %r188, %r51;
	shl.b32 	%r155, %r153, 2;
	add.s32 	%r157, %r148, %r155;
	ld.shared.f32 	%f48, [%r157];
	shl.b32 	%r158, %r154, 2;
	mov.u32 	%r159, _ZZ13conv2d_kernelPKfS0_PfiiiiE12sharedKernel;
	add.s32 	%r160, %r159, %r158;
	ld.shared.f32 	%f49, [%r160];
	fma.rn.f32 	%f50, %f48, %f49, %f75;
	ld.shared.f32 	%f51, [%r157+4];
	ld.shared.f32 	%f52, [%r160+4];
	fma.rn.f32 	%f53, %f51, %f52, %f50;
	ld.shared.f32 	%f54, [%r157+8];
	ld.shared.f32 	%f55, [%r160+8];
	fma.rn.f32 	%f56, %f54, %f55, %f53;
	ld.shared.f32 	%f57, [%r157+12];
	ld.shared.f32 	%f58, [%r160+12];
	fma.rn.f32 	%f75, %f57, %f58, %f56;
	add.s32 	%r188, %r188, 4;
$L__BB0_38:
	setp.eq.s32 	%p35, %r41, 0;
	@%p35 bra 	$L__BB0_43;
	setp.eq.s32 	%p36, %r41, 1;
	@%p36 bra 	$L__BB0_41;
	add.s32 	%r161, %r50, %r188;
	add.s32 	%r162, %r188, %r51;
	shl.b32 	%r163, %r161, 2;
	add.s32 	%r165, %r148, %r163;
	ld.shared.f32 	%f60, [%r165];
	shl.b32 	%r166, %r162, 2;
	mov.u32 	%r167, _ZZ13conv2d_kernelPKfS0_PfiiiiE12sharedKernel;
	add.s32 	%r168, %r167, %r166;
	ld.shared.f32 	%f61, [%r168];
	fma.rn.f32 	%f62, %f60, %f61, %f75;
	ld.shared.f32 	%f63, [%r165+4];
	ld.shared.f32 	%f64, [%r168+4];
	fma.rn.f32 	%f75, %f63, %f64, %f62;
	add.s32 	%r188, %r188, 2;
$L__BB0_41:
	setp.eq.s32 	%p37, %r43, 0;
	@%p37 bra 	$L__BB0_43;
	add.s32 	%r169, %r50, %r188;
	add.s32 	%r170, %r188, %r51;
	shl.b32 	%r171, %r169, 2;
	add.s32 	%r173, %r148, %r171;
	ld.shared.f32 	%f65, [%r173];
	shl.b32 	%r174, %r170, 2;
	mov.u32 	%r175, _ZZ13conv2d_kernelPKfS0_PfiiiiE12sharedKernel;
	add.s32 	%r176, %r175, %r174;
	ld.shared.f32 	%f66, [%r176];
	fma.rn.f32 	%f75, %f65, %f66, %f75;
$L__BB0_43:
	add.s32 	%r183, %r183, 1;
	setp.ne.s32 	%p38, %r183, %r69;
	@%p38 bra 	$L__BB0_32;
$L__BB0_44:
	mad.lo.s32 	%r177, %r8, %r9, %r8;
	add.s32 	%r178, %r177, %r6;
	cvta.to.global.u64 	%rd18, %rd3;
	mul.wide.s32 	%rd19, %r178, 4;
	add.s64 	%rd20, %rd18, %rd19;
	st.global.f32 	[%rd20], %f75;
$L__BB0_45:
	ret;

}
	// .globl	_Z11relu_kernelPKfPfi
.visible .entry _Z11relu_kernelPKfPfi(
	.param .u64 .ptr .align 1 _Z11relu_kernelPKfPfi_param_0,
	.param .u64 .ptr .align 1 _Z11relu_kernelPKfPfi_param_1,
	.param .u32 _Z11relu_kernelPKfPfi_param_2
)
{
	.reg .pred 	%p<2>;
	.reg .b32 	%r<6>;
	.reg .b32 	%f<3>;
	.reg .b64 	%rd<8>;

	ld.param.u64 	%rd1, [_Z11relu_kernelPKfPfi_param_0];
	ld.param.u64 	%rd2, [_Z11relu_kernelPKfPfi_param_1];
	ld.param.u32 	%r2, [_Z11relu_kernelPKfPfi_param_2];
	mov.u32 	%r3, %ctaid.x;
	mov.u32 	%r4, %ntid.x;
	mov.u32 	%r5, %tid.x;
	mad.lo.s32 	%r1, %r3, %r4, %r5;
	setp.ge.s32 	%p1, %r1, %r2;
	@%p1 bra 	$L__BB1_2;
	cvta.to.global.u64 	%rd3, %rd1;
	cvta.to.global.u64 	%rd4, %rd2;
	mul.wide.s32 	%rd5, %r1, 4;
	add.s64 	%rd6, %rd3, %rd5;
	ld.global.f32 	%f1, [%rd6];
	max.f32 	%f2, %f1, 0f00000000;
	add.s64 	%rd7, %rd4, %rd5;
	st.global.f32 	[%rd7], %f2;
$L__BB1_2:
	ret;

}
	// .globl	_Z16maxpool2d_kernelPKfPfiiii
.visible .entry _Z16maxpool2d_kernelPKfPfiiii(
	.param .u64 .ptr .align 1 _Z16maxpool2d_kernelPKfPfiiii_param_0,
	.param .u64 .ptr .align 1 _Z16maxpool2d_kernelPKfPfiiii_param_1,
	.param .u32 _Z16maxpool2d_kernelPKfPfiiii_param_2,
	.param .u32 _Z16maxpool2d_kernelPKfPfiiii_param_3,
	.param .u32 _Z16maxpool2d_kernelPKfPfiiii_param_4,
	.param .u32 _Z16maxpool2d_kernelPKfPfiiii_param_5
)
{
	.reg .pred 	%p<108>;
	.reg .b32 	%r<83>;
	.reg .b32 	%f<148>;
	.reg .b64 	%rd<15>;

	ld.param.u64 	%rd7, [_Z16maxpool2d_kernelPKfPfiiii_param_0];
	ld.param.u64 	%rd6, [_Z16maxpool2d_kernelPKfPfiiii_param_1];
	ld.param.u32 	%r27, [_Z16maxpool2d_kernelPKfPfiiii_param_2];
	ld.param.u32 	%r28, [_Z16maxpool2d_kernelPKfPfiiii_param_3];
	ld.param.u32 	%r29, [_Z16maxpool2d_kernelPKfPfiiii_param_4];
	ld.param.u32 	%r30, [_Z16maxpool2d_kernelPKfPfiiii_param_5];
	cvta.to.global.u64 	%rd1, %rd7;
	mov.u32 	%r31, %tid.x;
	mov.u32 	%r32, %tid.y;
	mov.u32 	%r33, %ctaid.x;
	mov.u32 	%r34, %ctaid.y;
	mov.u32 	%r35, %ntid.x;
	mov.u32 	%r36, %ntid.y;
	mad.lo.s32 	%r1, %r33, %r35, %r31;
	mad.lo.s32 	%r37, %r34, %r36, %r32;
	sub.s32 	%r38, %r27, %r29;
	div.s32 	%r3, %r38, %r30;
	sub.s32 	%r39, %r28, %r29;
	div.s32 	%r40, %r39, %r30;
	setp.gt.s32 	%p1, %r1, %r3;
	setp.gt.s32 	%p2, %r37, %r40;
	or.pred  	%p3, %p1, %p2;
	@%p3 bra 	$L__BB2_79;
	mul.lo.s32 	%r4, %r30, %r1;
	setp.lt.s32 	%p4, %r29, 1;
	mov.f32 	%f110, 0fFF800000;
	@%p4 bra 	$L__BB2_78;
	and.b32  	%r5, %r29, 15;
	add.s32 	%r6, %r5, -1;
	and.b32  	%r7, %r29, 7;
	add.s32 	%r8, %r7, -1;
	and.b32  	%r9, %r29, 2147483632;
	and.b32  	%r10, %r29, 3;
	mul.lo.s32 	%r11, %r30, %r37;
	mov.f32 	%f110, 0fFF800000;
	mov.b32 	%r78, 0;
$L__BB2_3:
	setp.lt.u32 	%p5, %r29, 16;
	add.s32 	%r13, %r78, %r11;
	mul.lo.s32 	%r14, %r13, %r27;
	mov.b32 	%r81, 0;
	@%p5 bra 	$L__BB2_38;
	mov.b32 	%r79, 0;
$L__BB2_5:
	.pragma "nounroll";
	setp.ge.s32 	%p6, %r13, %r28;
	add.s32 	%r16, %r79, %r4;
	setp.ge.s32 	%p7, %r16, %r27;
	add.s32 	%r45, %r16, %r14;
	mul.wide.s32 	%rd8, %r45, 4;
	add.s64 	%rd2, %rd1, %rd8;
	or.pred  	%p8, %p7, %p6;
	@%p8 bra 	$L__BB2_7;
	ld.global.f32 	%f75, [%rd2];
	max.f32 	%f110, %f110, %f75;
$L__BB2_7:
	add.s32 	%r46, %r16, 1;
	setp.ge.s32 	%p10, %r46, %r27;
	or.pred  	%p11, %p10, %p6;
	@%p11 bra 	$L__BB2_9;
	ld.global.f32 	%f76, [%rd2+4];
	max.f32 	%f110, %f110, %f76;
$L__BB2_9:
	add.s32 	%r47, %r16, 2;
	setp.ge.s32 	%p13, %r47, %r27;
	or.pred  	%p14, %p13, %p6;
	@%p14 bra 	$L__BB2_11;
	ld.global.f32 	%f77, [%rd2+8];
	max.f32 	%f110, %f110, %f77;
$L__BB2_11:
	add.s32 	%r48, %r16, 3;
	setp.ge.s32 	%p16, %r48, %r27;
	or.pred  	%p17, %p16, %p6;
	@%p17 bra 	$L__BB2_13;
	ld.global.f32 	%f78, [%rd2+12];
	max.f32 	%f110, %f110, %f78;
$L__BB2_13:
	add.s32 	%r49, %r16, 4;
	setp.ge.s32 	%p19, %r49, %r27;
	or.pred  	%p20, %p19, %p6;
	@%p20 bra 	$L__BB2_15;
	ld.global.f32 	%f79, [%rd2+16];
	max.f32 	%f110, %f110, %f79;
$L__BB2_15:
	add.s32 	%r50, %r16, 5;
	setp.ge.s32 	%p22, %r50, %r27;
	or.pred  	%p23, %p22, %p6;
	@%p23 bra 	$L__BB2_17;
	ld.global.f32 	%f80, [%rd2+20];
	max.f32 	%f110, %f110, %f80;
$L__BB2_17:
	add.s32 	%r51, %r16, 6;
	setp.ge.s32 	%p25, %r51, %r27;
	or.pred  	%p26, %p25, %p6;
	@%p26 bra 	$L__BB2_19;
	ld.global.f32 	%f81, [%rd2+24];
	max.f32 	%f110, %f110, %f81;
$L__BB2_19:
	add.s32 	%r52, %r16, 7;
	setp.ge.s32 	%p28, %r52, %r27;
	or.pred  	%p29, %p28, %p6;
	@%p29 bra 	$L__BB2_21;
	ld.global.f32 	%f82, [%rd2+28];
	max.f32 	%f110, %f110, %f82;
$L__BB2_21:
	add.s32 	%r53, %r16, 8;
	setp.ge.s32 	%p31, %r53, %r27;
	or.pred  	%p32, %p31, %p6;
	@%p32 bra 	$L__BB2_23;
	ld.global.f32 	%f83, [%rd2+32];
	max.f32 	%f110, %f110, %f83;
$L__BB2_23:
	add.s32 	%r54, %r16, 9;
	setp.ge.s32 	%p34, %r54, %r27;
	or.pred  	%p35, %p34, %p6;
	@%p35 bra 	$L__BB2_25;
	ld.global.f32 	%f84, [%rd2+36];
	max.f32 	%f110, %f110, %f84;
$L__BB2_25:
	add.s32 	%r55, %r16, 10;
	setp.ge.s32 	%p37, %r55, %r27;
	or.pred  	%p38, %p37, %p6;
	@%p38 bra 	$L__BB2_27;
	ld.global.f32 	%f85, [%rd2+40];
	max.f32 	%f110, %f110, %f85;
$L__BB2_27:
	add.s32 	%r56, %r16, 11;
	setp.ge.s32 	%p40, %r56, %r27;
	or.pred  	%p41, %p40, %p6;
	@%p41 bra 	$L__BB2_29;
	ld.global.f32 	%f86, [%rd2+44];
	max.f32 	%f110, %f110, %f86;
$L__BB2_29:
	add.s32 	%r57, %r16, 12;
	setp.ge.s32 	%p43, %r57, %r27;
	or.pred  	%p44, %p43, %p6;
	@%p44 bra 	$L__BB2_31;
	ld.global.f32 	%f87, [%rd2+48];
	max.f32 	%f110, %f110, %f87;
$L__BB2_31:
	add.s32 	%r58, %r16, 13;
	setp.ge.s32 	%p46, %r58, %r27;
	or.pred  	%p47, %p46, %p6;
	@%p47 bra 	$L__BB2_33;
	ld.global.f32 	%f88, [%rd2+52];
	max.f32 	%f110, %f110, %f88;
$L__BB2_33:
	add.s32 	%r59, %r16, 14;
	setp.ge.s32 	%p49, %r59, %r27;
	or.pred  	%p50, %p49, %p6;
	@%p50 bra 	$L__BB2_35;
	ld.global.f32 	%f89, [%rd2+56];
	max.f32 	%f110, %f110, %f89;
$L__BB2_35:
	add.s32 	%r60, %r16, 15;
	setp.ge.s32 	%p52, %r60, %r27;
	or.pred  	%p53, %p52, %p6;
	@%p53 bra 	$L__BB2_37;
	ld.global.f32 	%f90, [%rd2+60];
	max.f32 	%f110, %f110, %f90;
$L__BB2_37:
	add.s32 	%r79, %r79, 16;
	setp.ne.s32 	%p54, %r79, %r9;
	mov.u32 	%r81, %r9;
	@%p54 bra 	$L__BB2_5;
$L__BB2_38:
	setp.eq.s32 	%p55, %r5, 0;
	@%p55 bra 	$L__BB2_77;
	setp.lt.u32 	%p56, %r6, 7;
	@%p56 bra 	$L__BB2_57;
	setp.ge.s32 	%p57, %r13, %r28;
	add.s32 	%r19, %r81, %r4;
	setp.ge.s32 	%p58, %r19, %r27;
	add.s32 	%r61, %r19, %r14;
	mul.wide.s32 	%rd9, %r61, 4;
	add.s64 	%rd3, %rd1, %rd9;
	or.pred  	%p59, %p58, %p57;
	@%p59 bra 	$L__BB2_42;
	ld.global.f32 	%f92, [%rd3];
	max.f32 	%f110, %f110, %f92;
$L__BB2_42:
	add.s32 	%r62, %r19, 1;
	setp.ge.s32 	%p61, %r62, %r27;
	or.pred  	%p62, %p61, %p57;
	@%p62 bra 	$L__BB2_44;
	ld.global.f32 	%f93, [%rd3+4];
	max.f32 	%f110, %f110, %f93;
$L__BB2_44:
	add.s32 	%r63, %r19, 2;
	setp.ge.s32 	%p64, %r63, %r27;
	or.pred  	%p65, %p64, %p57;
	@%p65 bra 	$L__BB2_46;
	ld.global.f32 	%f94, [%rd3+8];
	max.f32 	%f110, %f110, %f94;
$L__BB2_46:
	add.s32 	%r64, %r19, 3;
	setp.ge.s32 	%p67, %r64, %r27;
	or.pred  	%p68, %p67, %p57;
	@%p68 bra 	$L__BB2_48;
	ld.global.f32 	%f95, [%rd3+12];
	max.f32 	%f110, %f110, %f95;
$L__BB2_48:
	add.s32 	%r65, %r19, 4;
	setp.ge.s32 	%p70, %r65, %r27;
	or.pred  	%p71, %p70, %p57;
	@%p71 bra 	$L__BB2_50;
	ld.global.f32 	%f96, [%rd3+16];
	max.f32 	%f110, %f110, %f96;
$L__BB2_50:
	add.s32 	%r66, %r19, 5;
	setp.ge.s32 	%p73, %r66, %r27;
	or.pred  	%p74, %p73, %p57;
	@%p74 bra 	$L__BB2_52;
	ld.global.f32 	%f97, [%rd3+20];
	max.f32 	%f110, %f110, %f97;
$L__BB2_52:
	add.s32 	%r67, %r19, 6;
	setp.ge.s32 	%p76, %r67, %r27;
	or.pred  	%p77, %p76, %p57;
	@%p77 bra 	$L__BB2_54;
	ld.global.f32 	%f98, [%rd3+24];
	max.f32 	%f110, %f110, %f98;
$L__BB2_54:
	add.s32 	%r68, %r19, 7;
	setp.ge.s32 	%p79, %r68, %r27;
	or.pred  	%p80, %p79, %p57;
	@%p80 bra 	$L__BB2_56;
	ld.global.f32 	%f99, [%rd3+28];
	max.f32 	%f110, %f110, %f99;
$L__BB2_56:
	add.s32 	%r81, %r81, 8;
$L__BB2_57:
	setp.eq.s32 	%p81, %r7, 0;
	@%p81 bra 	$L__BB2_77;
	setp.lt.u32 	%p82, %r8, 3;
	@%p82 bra 	$L__BB2_68;
	setp.ge.s32 	%p83, %r13, %r28;
	add.s32 	%r22, %r81, %r4;
	setp.ge.s32 	%p84, %r22, %r27;
	add.s32 	%r69, %r22, %r14;
	mul.wide.s32 	%rd10, %r69, 4;
	add.s64 	%rd4, %rd1, %rd10;
	or.pred  	%p85, %p84, %p83;
	@%p85 bra 	$L__BB2_61;
	ld.global.f32 	%f101, [%rd4];
	max.f32 	%f110, %f110, %f101;
$L__BB2_61:
	add.s32 	%r70, %r22, 1;
	setp.ge.s32 	%p87, %r70, %r27;
	or.pred  	%p88, %p87, %p83;
	@%p88 bra 	$L__BB2_63;
	ld.global.f32 	%f102, [%rd4+4];
	max.f32 	%f110, %f110, %f102;
$L__BB2_63:
	add.s32 	%r71, %r22, 2;
	setp.ge.s32 	%p90, %r71, %r27;
	or.pred  	%p91, %p90, %p83;
	@%p91 bra 	$L__BB2_65;
	ld.global.f32 	%f103, [%rd4+8];
	max.f32 	%f110, %f110, %f103;
$L__BB2_65:
	add.s32 	%r72, %r22, 3;
	setp.ge.s32 	%p93, %r72, %r27;
	or.pred  	%p94, %p93, %p83;
	@%p94 bra 	$L__BB2_67;
	ld.global.f32 	%f104, [%rd4+12];
	max.f32 	%f110, %f110, %f104;
$L__BB2_67:
	add.s32 	%r81, %r81, 4;
$L__BB2_68:
	setp.eq.s32 	%p95, %r10, 0;
	@%p95 bra 	$L__BB2_77;
	setp.ge.s32 	%p96, %r13, %r28;
	add.s32 	%r25, %r81, %r4;
	setp.ge.s32 	%p97, %r25, %r27;
	add.s32 	%r73, %r25, %r14;
	mul.wide.s32 	%rd11, %r73, 4;
	add.s64 	%rd5, %rd1, %rd11;
	or.pred  	%p98, %p97, %p96;
	@%p98 bra 	$L__BB2_71;
	ld.global.f32 	%f105, [%rd5];
	max.f32 	%f110, %f110, %f105;
$L__BB2_71:
	setp.eq.s32 	%p99, %r10, 1;
	@%p99 bra 	$L__BB2_77;
	setp.ge.s32 	%p100, %r13, %r28;
	add.s32 	%r74, %r25, 1;
	setp.ge.s32 	%p101, %r74, %r27;
	or.pred  	%p102, %p101, %p100;
	@%p102 bra 	$L__BB2_74;
	ld.global.f32 	%f106, [%rd5+4];
	max.f32 	%f110, %f110, %f106;
$L__BB2_74:
	setp.eq.s32 	%p103, %r10, 2;
	@%p103 bra 	$L__BB2_77;
	setp.ge.s32 	%p104, %r13, %r28;
	add.s32 	%r75, %r25, 2;
	setp.ge.s32 	%p105, %r75, %r27;
	or.pred  	%p106, %p105, %p104;
	@%p106 bra 	$L__BB2_77;
	ld.global.f32 	%f107, [%rd5+8];
	max.f32 	%f110, %f110, %f107;
$L__BB2_77:
	add.s32 	%r78, %r78, 1;
	setp.ne.s32 	%p107, %r78, %r29;
	@%p107 bra 	$L__BB2_3;
$L__BB2_78:
	mad.lo.s32 	%r76, %r37, %r3, %r37;
	add.s32 	%r77, %r76, %r1;
	cvta.to.global.u64 	%rd12, %rd6;
	mul.wide.s32 	%rd13, %r77, 4;
	add.s64 	%rd14, %rd12, %rd13;
	st.global.f32 	[%rd14], %f110;
$L__BB2_79:
	ret;

}


// ===== COMPILED SASS (sm_100) =====

	.target	sm_100

	.elftype	@"ET_EXEC"


//--------------------- .note.nv.tkinfo           --------------------------
	.section	.note.nv.tkinfo,"",@"SHT_NOTE"
	.sectionflags	@"SHF_NOTE_NV_TKINFO"
	.tkinfo
        /*0018*/ 	.word	0x00000002
        /*0030*/ 	.string	""
        /*0030*/ 	.string	"ptxas"
        /*0030*/ 	.string	"Cuda compilation tools, release 13.0, V13.0.88"
        /*0030*/ 	.string	"Build cuda_13.0.r13.0/compiler.36424714_0"
        /*0030*/ 	.string	"-arch sm_100 -m 64 "



//--------------------- .note.nv.cuinfo           --------------------------
	.section	.note.nv.cuinfo,"",@"SHT_NOTE"
	.sectionflags	@"SHF_NOTE_NV_CUINFO"
        /*0018*/ 	.short	0x0002
        /*001a*/ 	.short	0x0064
        /*001c*/ 	.short	0x0082
	.zero		2


//--------------------- .nv.info                  --------------------------
	.section	.nv.info,"",@"SHT_CUDA_INFO"
	.align	4


	//----- nvinfo : EIATTR_REGCOUNT
	.align		4
        /*0000*/ 	.byte	0x04, 0x2f
        /*0002*/ 	.short	(.L_1 - .L_0)
	.align		4
.L_0:
        /*0004*/ 	.word	index@(_Z13conv2d_kernelPKfS0_Pfiiii)
        /*0008*/ 	.word	0x0000001e


	//----- nvinfo : EIATTR_FRAME_SIZE
	.align		4
.L_1:
        /*000c*/ 	.byte	0x04, 0x11
        /*000e*/ 	.short	(.L_3 - .L_2)
	.align		4
.L_2:
        /*0010*/ 	.word	index@(_Z13conv2d_kernelPKfS0_Pfiiii)
        /*0014*/ 	.word	0x00000000


	//----- nvinfo : EIATTR_REGCOUNT
	.align		4
.L_3:
        /*0018*/ 	.byte	0x04, 0x2f
        /*001a*/ 	.short	(.L_5 - .L_4)
	.align		4
.L_4:
        /*001c*/ 	.word	index@(_Z11relu_kernelPKfPfi)
        /*0020*/ 	.word	0x0000000a


	//----- nvinfo : EIATTR_FRAME_SIZE
	.align		4
.L_5:
        /*0024*/ 	.byte	0x04, 0x11
        /*0026*/ 	.short	(.L_7 - .L_6)
	.align		4
.L_6:
        /*0028*/ 	.word	index@(_Z11relu_kernelPKfPfi)
        /*002c*/ 	.word	0x00000000


	//----- nvinfo : EIATTR_REGCOUNT
	.align		4
.L_7:
        /*0030*/ 	.byte	0x04, 0x2f
        /*0032*/ 	.short	(.L_9 - .L_8)
	.align		4
.L_8:
        /*0034*/ 	.word	index@(_Z16maxpool2d_kernelPKfPfiiii)
        /*0038*/ 	.word	0x0000001a


	//----- nvinfo : EIATTR_FRAME_SIZE
	.align		4
.L_9:
        /*003c*/ 	.byte	0x04, 0x11
        /*003e*/ 	.short	(.L_11 - .L_10)
	.align		4
.L_10:
        /*0040*/ 	.word	index@(_Z16maxpool2d_kernelPKfPfiiii)
        /*0044*/ 	.word	0x00000000


	//----- nvinfo : EIATTR_MIN_STACK_SIZE
	.align		4
.L_11:
        /*0048*/ 	.byte	0x04, 0x12
        /*004a*/ 	.short	(.L_13 - .L_12)
	.align		4
.L_12:
        /*004c*/ 	.word	index@(_Z16maxpool2d_kernelPKfPfiiii)
        /*0050*/ 	.word	0x00000000


	//----- nvinfo : EIATTR_MIN_STACK_SIZE
	.align		4
.L_13:
        /*0054*/ 	.byte	0x04, 0x12
        /*0056*/ 	.short	(.L_15 - .L_14)
	.align		4
.L_14:
        /*0058*/ 	.word	index@(_Z11relu_kernelPKfPfi)
        /*005c*/ 	.word	0x00000000


	//----- nvinfo : EIATTR_MIN_STACK_SIZE
	.align		4
.L_15:
        /*0060*/ 	.byte	0x04, 0x12
        /*0062*/ 	.short	(.L_17 - .L_16)
	.align		4
.L_16:
        /*0064*/ 	.word	index@(_Z13conv2d_kernelPKfS0_Pfiiii)
        /*0068*/ 	.word	0x00000000
.L_17:


//--------------------- .nv.compat                --------------------------
	.section	.nv.compat,"",@"SHT_CUDA_COMPAT_INFO"
	.align	4
        /*0000*/ 	.byte	0x02, 0x09, 0x00, 0x00, 0x02, 0x02, 0x01, 0x00, 0x02, 0x05, 0x05, 0x00, 0x03, 0x07, 0x01, 0x01
        /*0010*/ 	.byte	0x02, 0x03, 0x00, 0x00, 0x02, 0x06, 0x01, 0x00, 0x04, 0x0b, 0x08, 0x00, 0x09, 0x00, 0x00, 0x00
        /*0020*/ 	.byte	0x00, 0x00, 0x00, 0x00


//--------------------- .nv.info._Z16maxpool2d_kernelPKfPfiiii --------------------------
	.section	.nv.info._Z16maxpool2d_kernelPKfPfiiii,"",@"SHT_CUDA_INFO"
	.sectionflags	@""
	.align	4


	//----- nvinfo : EIATTR_CUDA_API_VERSION
	.align		4
        /*0000*/ 	.byte	0x04, 0x37
        /*0002*/ 	.short	(.L_19 - .L_18)
.L_18:
        /*0004*/ 	.word	0x00000082


	//----- nvinfo : EIATTR_KPARAM_INFO
	.align		4
.L_19:
        /*0008*/ 	.byte	0x04, 0x17
        /*000a*/ 	.short	(.L_21 - .L_20)
.L_20:
        /*000c*/ 	.word	0x00000000
        /*0010*/ 	.short	0x0005
        /*0012*/ 	.short	0x001c
        /*0014*/ 	.byte	0x00, 0xf0, 0x11, 0x00


	//----- nvinfo : EIATTR_KPARAM_INFO
	.align		4
.L_21:
        /*0018*/ 	.byte	0x04, 0x17
        /*001a*/ 	.short	(.L_23 - .L_22)
.L_22:
        /*001c*/ 	.word	0x00000000
        /*0020*/ 	.short	0x0004
        /*0022*/ 	.short	0x0018
        /*0024*/ 	.byte	0x00, 0xf0, 0x11, 0x00


	//----- nvinfo : EIATTR_KPARAM_INFO
	.align		4
.L_23:
        /*0028*/ 	.byte	0x04, 0x17
        /*002a*/ 	.short	(.L_25 - .L_24)
.L_24:
        /*002c*/ 	.word	0x00000000
        /*0030*/ 	.short	0x0003
        /*0032*/ 	.short	0x0014
        /*0034*/ 	.byte	0x00, 0xf0, 0x11, 0x00


	//----- nvinfo : EIATTR_KPARAM_INFO
	.align		4
.L_25:
        /*0038*/ 	.byte	0x04, 0x17
        /*003a*/ 	.short	(.L_27 - .L_26)
.L_26:
        /*003c*/ 	.word	0x00000000
        /*0040*/ 	.short	0x0002
        /*0042*/ 	.short	0x0010
        /*0044*/ 	.byte	0x00, 0xf0, 0x11, 0x00


	//----- nvinfo : EIATTR_KPARAM_INFO
	.align		4
.L_27:
        /*0048*/ 	.byte	0x04, 0x17
        /*004a*/ 	.short	(.L_29 - .L_28)
.L_28:
        /*004c*/ 	.word	0x00000000
        /*0050*/ 	.short	0x0001
        /*0052*/ 	.short	0x0008
        /*0054*/ 	.byte	0x00, 0xf5, 0x21, 0x00


	//----- nvinfo : EIATTR_KPARAM_INFO
	.align		4
.L_29:
        /*0058*/ 	.byte	0x04, 0x17
        /*005a*/ 	.short	(.L_31 - .L_30)
.L_30:
        /*005c*/ 	.word	0x00000000
        /*0060*/ 	.short	0x0000
        /*0062*/ 	.short	0x0000
        /*0064*/ 	.byte	0x00, 0xf5, 0x21, 0x00


	//----- nvinfo : EIATTR_SPARSE_MMA_MASK
	.align		4
.L_31:
        /*0068*/ 	.byte	0x03, 0x50
        /*006a*/ 	.short	0x0000


	//----- nvinfo : EIATTR_MAXREG_COUNT
	.align		4
        /*006c*/ 	.byte	0x03, 0x1b
        /*006e*/ 	.short	0x00ff


	//----- nvinfo : EIATTR_MERCURY_ISA_VERSION
	.align		4
        /*0070*/ 	.byte	0x03, 0x5f
        /*0072*/ 	.short	0x0101


	//----- nvinfo : EIATTR_VRC_CTA_INIT_COUNT
	.align		4
        /*0074*/ 	.byte	0x02, 0x4a
	.zero		1
	.zero		1


	//----- nvinfo : EIATTR_EXIT_INSTR_OFFSETS
	.align		4
        /*0078*/ 	.byte	0x04, 0x1c
        /*007a*/ 	.short	(.L_33 - .L_32)


	//   ....[0]....
.L_32:
        /*007c*/ 	.word	0x00000370


	//   ....[1]....
        /*0080*/ 	.word	0x00000fb0


	//----- nvinfo : EIATTR_CRS_STACK_SIZE
	.align		4
.L_33:
        /*0084*/ 	.byte	0x04, 0x1e
        /*0086*/ 	.short	(.L_35 - .L_34)
.L_34:
        /*0088*/ 	.word	0x00000000


	//----- nvinfo : EIATTR_CBANK_PARAM_SIZE
	.align		4
.L_35:
        /*008c*/ 	.byte	0x03, 0x19
        /*008e*/ 	.short	0x0020


	//----- nvinfo : EIATTR_PARAM_CBANK
	.align		4
        /*0090*/ 	.byte	0x04, 0x0a
        /*0092*/ 	.short	(.L_37 - .L_36)
	.align		4
.L_36:
        /*0094*/ 	.word	index@(.nv.constant0._Z16maxpool2d_kernelPKfPfiiii)
        /*0098*/ 	.short	0x0380
        /*009a*/ 	.short	0x0020


	//----- nvinfo : EIATTR_SW_WAR
	.align		4
.L_37:
        /*009c*/ 	.byte	0x04, 0x36
        /*009e*/ 	.short	(.L_39 - .L_38)
.L_38:
        /*00a0*/ 	.word	0x00000008
.L_39:


//--------------------- .nv.info._Z11relu_kernelPKfPfi --------------------------
	.section	.nv.info._Z11relu_kernelPKfPfi,"",@"SHT_CUDA_INFO"
	.sectionflags	@""
	.align	4


	//----- nvinfo : EIATTR_CUDA_API_VERSION
	.align		4
        /*0000*/ 	.byte	0x04, 0x37
        /*0002*/ 	.short	(.L_41 - .L_40)
.L_40:
        /*0004*/ 	.word	0x00000082


	//----- nvinfo : EIATTR_KPARAM_INFO
	.align		4
.L_41:
        /*0008*/ 	.byte	0x04, 0x17
        /*000a*/ 	.short	(.L_43 - .L_42)
.L_42:
        /*000c*/ 	.word	0x00000000
        /*0010*/ 	.short	0x0002
        /*0012*/ 	.short	0x0010
        /*0014*/ 	.byte	0x00, 0xf0, 0x11, 0x00


	//----- nvinfo : EIATTR_KPARAM_INFO
	.align		4
.L_43:
        /*0018*/ 	.byte	0x04, 0x17
        /*001a*/ 	.short	(.L_45 - .L_44)
.L_44:
        /*001c*/ 	.word	0x00000000
        /*0020*/ 	.short	0x0001
        /*0022*/ 	.short	0x0008
        /*0024*/ 	.byte	0x00, 0xf5, 0x21, 0x00


	//----- nvinfo : EIATTR_KPARAM_INFO
	.align		4
.L_45:
        /*0028*/ 	.byte	0x04, 0x17
        /*002a*/ 	.short	(.L_47 - .L_46)
.L_46:
        /*002c*/ 	.word	0x00000000
        /*0030*/ 	.short	0x0000
        /*0032*/ 	.short	0x0000
        /*0034*/ 	.byte	0x00, 0xf5, 0x21, 0x00


	//----- nvinfo : EIATTR_SPARSE_MMA_MASK
	.align		4
.L_47:
        /*0038*/ 	.byte	0x03, 0x50
        /*003a*/ 	.short	0x0000


	//----- nvinfo : EIATTR_MAXREG_COUNT
	.align		4
        /*003c*/ 	.byte	0x03, 0x1b
        /*003e*/ 	.short	0x00ff


	//----- nvinfo : EIATTR_MERCURY_ISA_VERSION
	.align		4
        /*0040*/ 	.byte	0x03, 0x5f
        /*0042*/ 	.short	0x0101


	//----- nvinfo : EIATTR_VRC_CTA_INIT_COUNT
	.align		4
        /*0044*/ 	.byte	0x02, 0x4a
	.zero		1
	.zero		1


	//----- nvinfo : EIATTR_EXIT_INSTR_OFFSETS
	.align		4
        /*0048*/ 	.byte	0x04, 0x1c
        /*004a*/ 	.short	(.L_49 - .L_48)


	//   ....[0]....
.L_48:
        /*004c*/ 	.word	0x00000070


	//   ....[1]....
        /*0050*/ 	.word	0x00000100


	//----- nvinfo : EIATTR_CBANK_PARAM_SIZE
	.align		4
.L_49:
        /*0054*/ 	.byte	0x03, 0x19
        /*0056*/ 	.short	0x0014


	//----- nvinfo : EIATTR_PARAM_CBANK
	.align		4
        /*0058*/ 	.byte	0x04, 0x0a
        /*005a*/ 	.short	(.L_51 - .L_50)
	.align		4
.L_50:
        /*005c*/ 	.word	index@(.nv.constant0._Z11relu_kernelPKfPfi)
        /*0060*/ 	.short	0x0380
        /*0062*/ 	.short	0x0014


	//----- nvinfo : EIATTR_SW_WAR
	.align		4
.L_51:
        /*0064*/ 	.byte	0x04, 0x36
        /*0066*/ 	.short	(.L_53 - .L_52)
.L_52:
        /*0068*/ 	.word	0x00000008
.L_53:


//--------------------- .nv.info._Z13conv2d_kernelPKfS0_Pfiiii --------------------------
	.section	.nv.info._Z13conv2d_kernelPKfS0_Pfiiii,"",@"SHT_CUDA_INFO"
	.sectionflags	@""
	.align	4


	//----- nvinfo : EIATTR_CUDA_API_VERSION
	.align		4
        /*0000*/ 	.byte	0x04, 0x37
        /*0002*/ 	.short	(.L_55 - .L_54)
.L_54:
        /*0004*/ 	.word	0x00000082


	//----- nvinfo : EIATTR_KPARAM_INFO
	.align		4
.L_55:
        /*0008*/ 	.byte	0x04, 0x17
        /*000a*/ 	.short	(.L_57 - .L_56)
.L_56:
        /*000c*/ 	.word	0x00000000
        /*0010*/ 	.short	0x0006
        /*0012*/ 	.short	0x0024
        /*0014*/ 	.byte	0x00, 0xf0, 0x11, 0x00


	//----- nvinfo : EIATTR_KPARAM_INFO
	.align		4
.L_57:
        /*0018*/ 	.byte	0x04, 0x17
        /*001a*/ 	.short	(.L_59 - .L_58)
.L_58:
        /*001c*/ 	.word	0x00000000
        /*0020*/ 	.short	0x0005
        /*0022*/ 	.short	0x0020
        /*0024*/ 	.byte	0x00, 0xf0, 0x11, 0x00


	//----- nvinfo : EIATTR_KPARAM_INFO
	.align		4
.L_59:
        /*0028*/ 	.byte	0x04, 0x17
        /*002a*/ 	.short	(.L_61 - .L_60)
.L_60:
        /*002c*/ 	.word	0x00000000
        /*0030*/ 	.short	0x0004
        /*0032*/ 	.short	0x001c
        /*0034*/ 	.byte	0x00, 0xf0, 0x11, 0x00


	//----- nvinfo : EIATTR_KPARAM_INFO
	.align		4
.L_61:
        /*0038*/ 	.byte	0x04, 0x17
        /*003a*/ 	.short	(.L_63 - .L_62)
.L_62:
        /*003c*/ 	.word	0x00000000
        /*0040*/ 	.short	0x0003
        /*0042*/ 	.short	0x0018
        /*0044*/ 	.byte	0x00, 0xf0, 0x11, 0x00


	//----- nvinfo : EIATTR_KPARAM_INFO
	.align		4
.L_63:
        /*0048*/ 	.byte	0x04, 0x17
        /*004a*/ 	.short	(.L_65 - .L_64)
.L_64:
        /*004c*/ 	.word	0x00000000
        /*0050*/ 	.short	0x0002
        /*0052*/ 	.short	0x0010
        /*0054*/ 	.byte	0x00, 0xf5, 0x21, 0x00


	//----- nvinfo : EIATTR_KPARAM_INFO
	.align		4
.L_65:
        /*0058*/ 	.byte	0x04, 0x17
        /*005a*/ 	.short	(.L_67 - .L_66)
.L_66:
        /*005c*/ 	.word	0x00000000
        /*0060*/ 	.short	0x0001
        /*0062*/ 	.short	0x0008
        /*0064*/ 	.byte	0x00, 0xf5, 0x21, 0x00


	//----- nvinfo : EIATTR_KPARAM_INFO
	.align		4
.L_67:
        /*0068*/ 	.byte	0x04, 0x17
        /*006a*/ 	.short	(.L_69 - .L_68)
.L_68:
        /*006c*/ 	.word	0x00000000
        /*0070*/ 	.short	0x0000
        /*0072*/ 	.short	0x0000
        /*0074*/ 	.byte	0x00, 0xf5, 0x21, 0x00


	//----- nvinfo : EIATTR_SPARSE_MMA_MASK
	.align		4
.L_69:
        /*0078*/ 	.byte	0x03, 0x50
        /*007a*/ 	.short	0x0000


	//----- nvinfo : EIATTR_MAXREG_COUNT
	.align		4
        /*007c*/ 	.byte	0x03, 0x1b
        /*007e*/ 	.short	0x00ff


	//----- nvinfo : EIATTR_NUM_BARRIERS
	.align		4
        /*0080*/ 	.byte	0x02, 0x4c
        /*0082*/ 	.byte	0x01
	.zero		1


	//----- nvinfo : EIATTR_MERCURY_ISA_VERSION
	.align		4
        /*0084*/ 	.byte	0x03, 0x5f
        /*0086*/ 	.short	0x0101


	//----- nvinfo : EIATTR_VRC_CTA_INIT_COUNT
	.align		4
        /*0088*/ 	.byte	0x02, 0x4a
	.zero		1
	.zero		1


	//----- nvinfo : EIATTR_EXIT_INSTR_OFFSETS
	.align		4
        /*008c*/ 	.byte	0x04, 0x1c
        /*008e*/ 	.short	(.L_71 - .L_70)


	//   ....[0]....
.L_70:
        /*0090*/ 	.word	0x00001570


	//   ....[1]....
        /*0094*/ 	.word	0x00001d70


	//----- nvinfo : EIATTR_CRS_STACK_SIZE
	.align		4
.L_71:
        /*0098*/ 	.byte	0x04, 0x1e
        /*009a*/ 	.short	(.L_73 - .L_72)
.L_72:
        /*009c*/ 	.word	0x00000000


	//----- nvinfo : EIATTR_CBANK_PARAM_SIZE
	.align		4
.L_73:
        /*00a0*/ 	.byte	0x03, 0x19
        /*00a2*/ 	.short	0x0028


	//----- nvinfo : EIATTR_PARAM_CBANK
	.align		4
        /*00a4*/ 	.byte	0x04, 0x0a
        /*00a6*/ 	.short	(.L_75 - .L_74)
	.align		4
.L_74:
        /*00a8*/ 	.word	index@(.nv.constant0._Z13conv2d_kernelPKfS0_Pfiiii)
        /*00ac*/ 	.short	0x0380
        /*00ae*/ 	.short	0x0028


	//----- nvinfo : EIATTR_SW_WAR
	.align		4
.L_75:
        /*00b0*/ 	.byte	0x04, 0x36
        /*00b2*/ 	.short	(.L_77 - .L_76)
.L_76:
        /*00b4*/ 	.word	0x00000008
.L_77:


//--------------------- .nv.callgraph             --------------------------
	.section	.nv.callgraph,"",@"SHT_CUDA_CALLGRAPH"
	.align	4
	.sectionentsize	8
	.align		4
        /*0000*/ 	.word	0x00000000
	.align		4
        /*0004*/ 	.word	0xffffffff
	.align		4
        /*0008*/ 	.word	0x00000000
	.align		4
        /*000c*/ 	.word	0xfffffffe
	.align		4
        /*0010*/ 	.word	0x00000000
	.align		4
        /*0014*/ 	.word	0xfffffffd
	.align		4
        /*0018*/ 	.word	0x00000000
	.align		4
        /*001c*/ 	.word	0xfffffffc


//--------------------- .text._Z16maxpool2d_kernelPKfPfiiii --------------------------
	.section	.text._Z16maxpool2d_kernelPKfPfiiii,"ax",@progbits
	.align	128
        .global         _Z16maxpool2d_kernelPKfPfiiii
        .type           _Z16maxpool2d_kernelPKfPfiiii,@function
        .size           _Z16maxpool2d_kernelPKfPfiiii,(.L_x_34 - _Z16maxpool2d_kernelPKfPfiiii)
        .other          _Z16maxpool2d_kernelPKfPfiiii,@"STO_CUDA_ENTRY STV_DEFAULT"
_Z16maxpool2d_kernelPKfPfiiii:
.text._Z16maxpool2d_kernelPKfPfiiii:
[----:B------:R-:W-:Y:S08]  /*0000*/  LDC R1, c[0x0][0x37c] ;  /* 0x0000df00ff017b82 */ /* 0x000ff00000000800 */
[----:B------:R-:W0:Y:S01]  /*0010*/  LDC.64 R6, c[0x0][0x398] ;  /* 0x0000e600ff067b82 */ /* 0x000e220000000a00 */
[----:B------:R-:W1:Y:S07]  /*0020*/  LDCU UR4, c[0x0][0x390] ;  /* 0x00007200ff0477ac */ /* 0x000e6e0008000800 */
[----:B------:R-:W2:Y:S08]  /*0030*/  LDC R5, c[0x0][0x394] ;  /* 0x0000e500ff057b82 */ /* 0x000eb00000000800 */
[----:B------:R-:W3:Y:S01]  /*0040*/  LDC R12, c[0x0][0x360] ;  /* 0x0000d800ff0c7b82 */ /* 0x000ee20000000800 */
[----:B0-----:R-:W-:-:S07]  /*0050*/  IABS R13, R7 ;  /* 0x00000007000d7213 */ /* 0x001fce0000000000 */
[----:B------:R-:W0:Y:S01]  /*0060*/  S2UR UR5, SR_CTAID.Y ;  /* 0x00000000000579c3 */ /* 0x000e220000002600 */
[----:B-1----:R-:W-:Y:S01]  /*0070*/  IADD3 R0, PT, PT, -R6, UR4, RZ ;  /* 0x0000000406007c10 */ /* 0x002fe2000fffe1ff */
[----:B------:R-:W1:Y:S01]  /*0080*/  I2F.RP R4, R13 ;  /* 0x0000000d00047306 */ /* 0x000e620000209400 */
[----:B--2---:R-:W-:-:S05]  /*0090*/  IMAD.IADD R8, R5, 0x1, -R6 ;  /* 0x0000000105087824 */ /* 0x004fca00078e0a06 */
[----:B------:R-:W0:Y:S08]  /*00a0*/  LDC R11, c[0x0][0x364] ;  /* 0x0000d900ff0b7b82 */ /* 0x000e300000000800 */
[----:B------:R-:W3:Y:S01]  /*00b0*/  S2UR UR4, SR_CTAID.X ;  /* 0x00000000000479c3 */ /* 0x000ee20000002500 */
[----:B-1----:R-:W1:Y:S02]  /*00c0*/  MUFU.RCP R4, R4 ;  /* 0x0000000400047308 */ /* 0x002e640000001000 */
[----:B-1----:R-:W-:Y:S01]  /*00d0*/  VIADD R2, R4, 0xffffffe ;  /* 0x0ffffffe04027836 */ /* 0x002fe20000000000 */
[----:B------:R-:W-:-:S02]  /*00e0*/  IABS R4, R0 ;  /* 0x0000000000047213 */ /* 0x000fc40000000000 */
[----:B------:R-:W-:-:S03]  /*00f0*/  LOP3.LUT R0, R0, R7, RZ, 0x3c, !PT ;  /* 0x0000000700007212 */ /* 0x000fc600078e3cff */
[----:B------:R1:W2:Y:S02]  /*0100*/  F2I.FTZ.U32.TRUNC.NTZ R3, R2 ;  /* 0x0000000200037305 */ /* 0x0002a4000021f000 */
[----:B-1----:R-:W-:Y:S02]  /*0110*/  IMAD.MOV.U32 R2, RZ, RZ, RZ ;  /* 0x000000ffff027224 */ /* 0x002fe400078e00ff */
[----:B--2---:R-:W-:-:S04]  /*0120*/  IMAD.MOV R10, RZ, RZ, -R3 ;  /* 0x000000ffff0a7224 */ /* 0x004fc800078e0a03 */
[----:B------:R-:W-:Y:S01]  /*0130*/  IMAD R5, R10, R13, RZ ;  /* 0x0000000d0a057224 */ /* 0x000fe200078e02ff */
[----:B------:R-:W-:Y:S02]  /*0140*/  IABS R10, R8 ;  /* 0x00000008000a7213 */ /* 0x000fe40000000000 */
[----:B------:R-:W-:Y:S01]  /*0150*/  LOP3.LUT R8, R8, R7, RZ, 0x3c, !PT ;  /* 0x0000000708087212 */ /* 0x000fe200078e3cff */
[----:B------:R-:W-:-:S03]  /*0160*/  IMAD.HI.U32 R3, R3, R5, R2 ;  /* 0x0000000503037227 */ /* 0x000fc600078e0002 */
[----:B------:R-:W-:Y:S01]  /*0170*/  ISETP.GE.AND P4, PT, R8, RZ, PT ;  /* 0x000000ff0800720c */ /* 0x000fe20003f86270 */
[----:B------:R-:W-:Y:S02]  /*0180*/  IMAD.MOV.U32 R2, RZ, RZ, R4 ;  /* 0x000000ffff027224 */ /* 0x000fe400078e0004 */
[----:B------:R-:W-:-:S04]  /*0190*/  IMAD.HI.U32 R4, R3, R10, RZ ;  /* 0x0000000a03047227 */ /* 0x000fc800078e00ff */
[----:B------:R-:W-:-:S04]  /*01a0*/  IMAD.HI.U32 R3, R3, R2, RZ ;  /* 0x0000000203037227 */ /* 0x000fc800078e00ff */
[----:B------:R-:W-:Y:S02]  /*01b0*/  IMAD.MOV R9, RZ, RZ, -R3 ;  /* 0x000000ffff097224 */ /* 0x000fe400078e0a03 */
[----:B------:R-:W-:Y:S02]  /*01c0*/  IMAD.MOV R5, RZ, RZ, -R4 ;  /* 0x000000ffff057224 */ /* 0x000fe400078e0a04 */
[C---:B------:R-:W-:Y:S02]  /*01d0*/  IMAD R2, R13.reuse, R9, R2 ;  /* 0x000000090d027224 */ /* 0x040fe400078e0202 */
[C---:B------:R-:W-:Y:S01]  /*01e0*/  IMAD R5, R13.reuse, R5, R10 ;  /* 0x000000050d057224 */ /* 0x040fe200078e020a */
[----:B------:R-:W3:Y:S02]  /*01f0*/  S2R R9, SR_TID.X ;  /* 0x0000000000097919 */ /* 0x000ee40000002100 */
[C---:B------:R-:W-:Y:S02]  /*0200*/  ISETP.GT.U32.AND P2, PT, R13.reuse, R2, PT ;  /* 0x000000020d00720c */ /* 0x040fe40003f44070 */
[----:B------:R-:W-:Y:S01]  /*0210*/  ISETP.GT.U32.AND P3, PT, R13, R5, PT ;  /* 0x000000050d00720c */ /* 0x000fe20003f64070 */
[----:B------:R-:W0:Y:S10]  /*0220*/  S2R R10, SR_TID.Y ;  /* 0x00000000000a7919 */ /* 0x000e340000002200 */
[----:B------:R-:W-:-:S02]  /*0230*/  @!P2 IMAD.IADD R2, R2, 0x1, -R13 ;  /* 0x000000010202a824 */ /* 0x000fc400078e0a0d */
[----:B------:R-:W-:Y:S02]  /*0240*/  @!P3 IMAD.IADD R5, R5, 0x1, -R13 ;  /* 0x000000010505b824 */ /* 0x000fe400078e0a0d */
[----:B------:R-:W-:Y:S01]  /*0250*/  @!P3 VIADD R4, R4, 0x1 ;  /* 0x000000010404b836 */ /* 0x000fe20000000000 */
[-C--:B------:R-:W-:Y:S01]  /*0260*/  ISETP.GE.U32.AND P0, PT, R2, R13.reuse, PT ;  /* 0x0000000d0200720c */ /* 0x080fe20003f06070 */
[----:B------:R-:W-:Y:S01]  /*0270*/  @!P2 VIADD R3, R3, 0x1 ;  /* 0x000000010303a836 */ /* 0x000fe20000000000 */
[----:B------:R-:W-:Y:S02]  /*0280*/  ISETP.GE.U32.AND P1, PT, R5, R13, PT ;  /* 0x0000000d0500720c */ /* 0x000fe40003f26070 */
[----:B------:R-:W-:-:S09]  /*0290*/  ISETP.GE.AND P3, PT, R0, RZ, PT ;  /* 0x000000ff0000720c */ /* 0x000fd20003f66270 */
[----:B------:R-:W-:Y:S01]  /*02a0*/  @P0 VIADD R3, R3, 0x1 ;  /* 0x0000000103030836 */ /* 0x000fe20000000000 */
[----:B------:R-:W-:Y:S01]  /*02b0*/  ISETP.NE.AND P0, PT, R7, RZ, PT ;  /* 0x000000ff0700720c */ /* 0x000fe20003f05270 */
[----:B------:R-:W-:Y:S01]  /*02c0*/  @P1 VIADD R4, R4, 0x1 ;  /* 0x0000000104041836 */ /* 0x000fe20000000000 */
[----:B------:R-:W-:Y:S01]  /*02d0*/  LOP3.LUT R7, RZ, R7, RZ, 0x33, !PT ;  /* 0x00000007ff077212 */ /* 0x000fe200078e33ff */
[----:B------:R-:W-:Y:S02]  /*02e0*/  IMAD.MOV.U32 R2, RZ, RZ, R3 ;  /* 0x000000ffff027224 */ /* 0x000fe400078e0003 */
[----:B------:R-:W-:Y:S02]  /*02f0*/  @!P4 IMAD.MOV R4, RZ, RZ, -R4 ;  /* 0x000000ffff04c224 */ /* 0x000fe400078e0a04 */
[----:B------:R-:W-:Y:S02]  /*0300*/  @!P3 IMAD.MOV R2, RZ, RZ, -R2 ;  /* 0x000000ffff02b224 */ /* 0x000fe400078e0a02 */
[----:B0-----:R-:W-:Y:S01]  /*0310*/  IMAD R5, R11, UR5, R10 ;  /* 0x000000050b057c24 */ /* 0x001fe2000f8e020a */
[C---:B------:R-:W-:Y:S01]  /*0320*/  SEL R4, R7.reuse, R4, !P0 ;  /* 0x0000000407047207 */ /* 0x040fe20004000000 */
[----:B---3--:R-:W-:Y:S01]  /*0330*/  IMAD R3, R12, UR4, R9 ;  /* 0x000000040c037c24 */ /* 0x008fe2000f8e0209 */
[----:B------:R-:W-:-:S02]  /*0340*/  SEL R2, R7, R2, !P0 ;  /* 0x0000000207027207 */ /* 0x000fc40004000000 */
[----:B------:R-:W-:-:S04]  /*0350*/  ISETP.GT.AND P0, PT, R5, R4, PT ;  /* 0x000000040500720c */ /* 0x000fc80003f04270 */
[----:B------:R-:W-:-:S13]  /*0360*/  ISETP.GT.OR P0, PT, R3, R2, P0 ;  /* 0x000000020300720c */ /* 0x000fda0000704670 */
[----:B------:R-:W-:Y:S05]  /*0370*/  @P0 EXIT ;  /* 0x000000000000094d */ /* 0x000fea0003800000 */
[----:B------:R-:W-:Y:S01]  /*0380*/  ISETP.GE.AND P0, PT, R6, 0x1, PT ;  /* 0x000000010600780c */ /* 0x000fe20003f06270 */
[----:B------:R-:W0:Y:S01]  /*0390*/  LDCU.64 UR6, c[0x0][0x358] ;  /* 0x00006b00ff0677ac */ /* 0x000e220008000a00 */
[----:B------:R-:W-:-:S11]  /*03a0*/  IMAD.MOV.U32 R0, RZ, RZ, -0x800000 ;  /* 0xff800000ff007424 */ /* 0x000fd600078e00ff */
[----:B------:R-:W-:Y:S05]  /*03b0*/  @!P0 BRA `(.L_x_0) ;  /* 0x0000000800e88947 */ /* 0x000fea0003800000 */
[C---:B------:R-:W-:Y:S01]  /*03c0*/  LOP3.LUT R15, R6.reuse, 0x7, RZ, 0xc0, !PT ;  /* 0x00000007060f7812 */ /* 0x040fe200078ec0ff */
[----:B------:R-:W-:Y:S01]  /*03d0*/  UMOV UR4, URZ ;  /* 0x000000ff00047c82 */ /* 0x000fe20008000000 */
[----:B------:R-:W-:-:S03]  /*03e0*/  LOP3.LUT R13, R6, 0xf, RZ, 0xc0, !PT ;  /* 0x0000000f060d7812 */ /* 0x000fc600078ec0ff */
[----:B------:R-:W-:Y:S02]  /*03f0*/  VIADD R4, R15, 0xffffffff ;  /* 0xffffffff0f047836 */ /* 0x000fe40000000000 */
[----:B------:R-:W-:-:S03]  /*0400*/  VIADD R0, R13, 0xffffffff ;  /* 0xffffffff0d007836 */ /* 0x000fc60000000000 */
[----:B------:R-:W-:Y:S02]  /*0410*/  ISETP.GE.U32.AND P2, PT, R4, 0x3, PT ;  /* 0x000000030400780c */ /* 0x000fe40003f46070 */
[----:B------:R-:W-:Y:S01]  /*0420*/  ISETP.GE.U32.AND P1, PT, R0, 0x7, PT ;  /* 0x000000070000780c */ /* 0x000fe20003f26070 */
[----:B------:R-:W-:Y:S01]  /*0430*/  IMAD.MOV.U32 R0, RZ, RZ, -0x800000 ;  /* 0xff800000ff007424 */ /* 0x000fe200078e00ff */
[C---:B------:R-:W-:Y:S02]  /*0440*/  LOP3.LUT R4, R6.reuse, 0x7ffffff0, RZ, 0xc0, !PT ;  /* 0x7ffffff006047812 */ /* 0x040fe400078ec0ff */
[----:B------:R-:W-:-:S09]  /*0450*/  LOP3.LUT R6, R6, 0x3, RZ, 0xc0, !PT ;  /* 0x0000000306067812 */ /* 0x000fd200078ec0ff */
.L_x_8:
[----:B------:R-:W1:Y:S01]  /*0460*/  LDCU.64 UR8, c[0x0][0x398] ;  /* 0x00007300ff0877ac */ /* 0x000e620008000a00 */
[----:B------:R-:W-:Y:S01]  /*0470*/  IMAD.MOV.U32 R10, RZ, RZ, RZ ;  /* 0x000000ffff0a7224 */ /* 0x000fe200078e00ff */
[----:B-1----:R-:W-:Y:S01]  /*0480*/  UISETP.GE.U32.AND UP0, UPT, UR8, 0x10, UPT ;  /* 0x000000100800788c */ /* 0x002fe2000bf06070 */
[----:B------:R-:W-:-:S04]  /*0490*/  IMAD.U32 R12, RZ, RZ, UR9 ;  /* 0x00000009ff0c7e24 */ /* 0x000fc8000f8e00ff */
[----:B------:R-:W-:Y:S01]  /*04a0*/  IMAD R7, R5, R12, UR4 ;  /* 0x0000000405077e24 */ /* 0x000fe2000f8e020c */
[----:B------:R-:W-:-:S04]  /*04b0*/  UIADD3 UR4, UPT, UPT, UR4, 0x1, URZ ;  /* 0x0000000104047890 */ /* 0x000fc8000fffe0ff */
[----:B------:R-:W-:Y:S01]  /*04c0*/  UISETP.NE.AND UP1, UPT, UR4, UR8, UPT ;  /* 0x000000080400728c */ /* 0x000fe2000bf25270 */
[----:B------:R-:W-:Y:S10]  /*04d0*/  BRA.U !UP0, `(.L_x_1) ;  /* 0x0000000508307547 */ /* 0x000ff4000b800000 */
[----:B------:R-:W1:Y:S01]  /*04e0*/  LDC R12, c[0x0][0x39c] ;  /* 0x0000e700ff0c7b82 */ /* 0x000e620000000800 */
[----:B------:R-:W2:Y:S01]  /*04f0*/  LDCU UR5, c[0x0][0x394] ;  /* 0x00007280ff0577ac */ /* 0x000ea20008000800 */
[----:B------:R-:W3:Y:S06]  /*0500*/  LDCU UR8, c[0x0][0x390] ;  /* 0x00007200ff0877ac */ /* 0x000eec0008000800 */
[----:B------:R-:W4:Y:S01]  /*0510*/  LDC.64 R8, c[0x0][0x380] ;  /* 0x0000e000ff087b82 */ /* 0x000f220000000a00 */
[----:B--2---:R-:W-:Y:S01]  /*0520*/  ISETP.GE.AND P0, PT, R7, UR5, PT ;  /* 0x0000000507007c0c */ /* 0x004fe2000bf06270 */
[----:B---3--:R-:W-:-:S12]  /*0530*/  UMOV UR5, URZ ;  /* 0x000000ff00057c82 */ /* 0x008fd80008000000 */
.L_x_2:
[----:B-1----:R-:W-:-:S04]  /*0540*/  IMAD R14, R3, R12, UR5 ;  /* 0x00000005030e7e24 */ /* 0x002fc8000f8e020c */
[C---:B------:R-:W-:Y:S01]  /*0550*/  VIADD R10, R14.reuse, 0x1 ;  /* 0x000000010e0a7836 */ /* 0x040fe20000000000 */
[C---:B------:R-:W-:Y:S01]  /*0560*/  ISETP.GE.OR P3, PT, R14.reuse, UR8, P0 ;  /* 0x000000080e007c0c */ /* 0x040fe20008766670 */
[----:B------:R-:W-:Y:S02]  /*0570*/  IMAD R11, R7, UR8, R14 ;  /* 0x00000008070b7c24 */ /* 0x000fe4000f8e020e */
[----:B------:R-:W-:Y:S01]  /*0580*/  VIADD R16, R14, 0x2 ;  /* 0x000000020e107836 */ /* 0x000fe20000000000 */
[----:B------:R-:W-:Y:S01]  /*0590*/  ISETP.GE.OR P4, PT, R10, UR8, P0 ;  /* 0x000000080a007c0c */ /* 0x000fe20008786670 */
[----:B------:R-:W-:Y:S02]  /*05a0*/  VIADD R17, R14, 0x3 ;  /* 0x000000030e117836 */ /* 0x000fe40000000000 */
[----:B----4-:R-:W-:Y:S01]  /*05b0*/  IMAD.WIDE R10, R11, 0x4, R8 ;  /* 0x000000040b0a7825 */ /* 0x010fe200078e0208 */
[----:B------:R-:W-:Y:S02]  /*05c0*/  ISETP.GE.OR P6, PT, R16, UR8, P0 ;  /* 0x0000000810007c0c */ /* 0x000fe400087c6670 */
[----:B------:R-:W-:-:S03]  /*05d0*/  ISETP.GE.OR P5, PT, R17, UR8, P0 ;  /* 0x0000000811007c0c */ /* 0x000fc600087a6670 */
[----:B0-----:R-:W2:Y:S04]  /*05e0*/  @!P3 LDG.E R17, desc[UR6][R10.64] ;  /* 0x000000060a11b981 */ /* 0x001ea8000c1e1900 */
[----:B------:R-:W3:Y:S04]  /*05f0*/  @!P4 LDG.E R19, desc[UR6][R10.64+0x4] ;  /* 0x000004060a13c981 */ /* 0x000ee8000c1e1900 */
[----:B------:R-:W4:Y:S04]  /*0600*/  @!P6 LDG.E R21, desc[UR6][R10.64+0x8] ;  /* 0x000008060a15e981 */ /* 0x000f28000c1e1900 */
[----:B------:R-:W5:Y:S01]  /*0610*/  @!P5 LDG.E R23, desc[UR6][R10.64+0xc] ;  /* 0x00000c060a17d981 */ /* 0x000f62000c1e1900 */
[----:B------:R-:W-:Y:S01]  /*0620*/  VIADD R16, R14, 0x4 ;  /* 0x000000040e107836 */ /* 0x000fe20000000000 */
[----:B--2---:R-:W-:Y:S01]  /*0630*/  @!P3 FMNMX R0, R0, R17, !PT ;  /* 0x000000110000b209 */ /* 0x004fe20007800000 */
[----:B------:R-:W-:-:S03]  /*0640*/  VIADD R17, R14, 0x7 ;  /* 0x000000070e117836 */ /* 0x000fc60000000000 */
[----:B------:R-:W-:Y:S01]  /*0650*/  ISETP.GE.OR P3, PT, R16, UR8, P0 ;  /* 0x0000000810007c0c */ /* 0x000fe20008766670 */
[----:B------:R-:W-:Y:S01]  /*0660*/  VIADD R16, R14, 0x5 ;  /* 0x000000050e107836 */ /* 0x000fe20000000000 */
[----:B---3--:R-:W-:-:S04]  /*0670*/  @!P4 FMNMX R0, R0, R19, !PT ;  /* 0x000000130000c209 */ /* 0x008fc80007800000 */
[----:B------:R-:W-:Y:S01]  /*0680*/  ISETP.GE.OR P4, PT, R16, UR8, P0 ;  /* 0x0000000810007c0c */ /* 0x000fe20008786670 */
[----:B------:R-:W-:Y:S01]  /*0690*/  VIADD R16, R14, 0x6 ;  /* 0x000000060e107836 */ /* 0x000fe20000000000 */
[----:B----4-:R-:W-:-:S04]  /*06a0*/  @!P6 FMNMX R0, R0, R21, !PT ;  /* 0x000000150000e209 */ /* 0x010fc80007800000 */
[----:B------:R-:W-:Y:S02]  /*06b0*/  ISETP.GE.OR P6, PT, R16, UR8, P0 ;  /* 0x0000000810007c0c */ /* 0x000fe400087c6670 */
[----:B-----5:R-:W-:Y:S02]  /*06c0*/  @!P5 FMNMX R0, R0, R23, !PT ;  /* 0x000000170000d209 */ /* 0x020fe40007800000 */
[----:B------:R-:W-:Y:S02]  /*06d0*/  ISETP.GE.OR P5, PT, R17, UR8, P0 ;  /* 0x0000000811007c0c */ /* 0x000fe400087a6670 */
[----:B------:R-:W2:Y:S04]  /*06e0*/  @!P3 LDG.E R17, desc[UR6][R10.64+0x10] ;  /* 0x000010060a11b981 */ /* 0x000ea8000c1e1900 */
        /* <DEDUP_REMOVED lines=12> */
[----:B-----5:R-:W-:Y:S02]  /*07b0*/  @!P5 FMNMX R0, R0, R23, !PT ;  /* 0x000000170000d209 */ /* 0x020fe40007800000 */
[----:B------:R-:W-:Y:S02]  /*07c0*/  ISETP.GE.OR P6, PT, R16, UR8, P0 ;  /* 0x0000000810007c0c */ /* 0x000fe400087c6670 */
[----:B------:R-:W-:Y:S02]  /*07d0*/  ISETP.GE.OR P5, PT, R17, UR8, P0 ;  /* 0x0000000811007c0c */ /* 0x000fe400087a6670 */
[----:B------:R-:W2:Y:S04]  /*07e0*/  @!P3 LDG.E R17, desc[UR6][R10.64+0x20] ;  /* 0x000020060a11b981 */ /* 0x000ea8000c1e1900 */
[----:B------:R-:W3:Y:S05]  /*07f0*/  @!P4 LDG.E R19, desc[UR6][R10.64+0x24] ;  /* 0x000024060a13c981 */ /* 0x000eea000c1e1900 */
[----:B------:R-:W4:Y:S04]  /*0800*/  @!P6 LDG.E R21, desc[UR6][R10.64+0x28] ;  /* 0x000028060a15e981 */ /* 0x000f28000c1e1900 */
[----:B------:R-:W5:Y:S01]  /*0810*/  @!P5 LDG.E R23, desc[UR6][R10.64+0x2c] ;  /* 0x00002c060a17d981 */ /* 0x000f62000c1e1900 */
[----:B------:R-:W-:Y:S01]  /*0820*/  VIADD R16, R14, 0xc ;  /* 0x0000000c0e107836 */ /* 0x000fe20000000000 */
[----:B--2---:R-:W-:-:S04]  /*0830*/  @!P3 FMNMX R0, R0, R17, !PT ;  /* 0x000000110000b209 */ /* 0x004fc80007800000 */
[----:B------:R-:W-:Y:S01]  /*0840*/  ISETP.GE.OR P3, PT, R16, UR8, P0 ;  /* 0x0000000810007c0c */ /* 0x000fe20008766670 */
[----:B------:R-:W-:Y:S01]  /*0850*/  VIADD R16, R14, 0xd ;  /* 0x0000000d0e107836 */ /* 0x000fe20000000000 */
[----:B---3--:R-:W-:-:S04]  /*0860*/  @!P4 FMNMX R0, R0, R19, !PT ;  /* 0x000000130000c209 */ /* 0x008fc80007800000 */
[----:B------:R-:W-:Y:S01]  /*0870*/  ISETP.GE.OR P4, PT, R16, UR8, P0 ;  /* 0x0000000810007c0c */ /* 0x000fe20008786670 */
[----:B------:R-:W-:Y:S01]  /*0880*/  VIADD R16, R14, 0xe ;  /* 0x0000000e0e107836 */ /* 0x000fe20000000000 */
[----:B----4-:R-:W-:Y:S01]  /*0890*/  @!P6 FMNMX R0, R0, R21, !PT ;  /* 0x000000150000e209 */ /* 0x010fe20007800000 */
[----:B------:R-:W-:-:S03]  /*08a0*/  VIADD R14, R14, 0xf ;  /* 0x0000000f0e0e7836 */ /* 0x000fc60000000000 */
[----:B------:R-:W-:Y:S01]  /*08b0*/  ISETP.GE.OR P6, PT, R16, UR8, P0 ;  /* 0x0000000810007c0c */ /* 0x000fe200087c6670 */
[----:B------:R-:W2:Y:S01]  /*08c0*/  @!P3 LDG.E R17, desc[UR6][R10.64+0x30] ;  /* 0x000030060a11b981 */ /* 0x000ea2000c1e1900 */
[----:B-----5:R-:W-:Y:S02]  /*08d0*/  @!P5 FMNMX R0, R0, R23, !PT ;  /* 0x000000170000d209 */ /* 0x020fe40007800000 */
[----:B------:R-:W-:-:S03]  /*08e0*/  ISETP.GE.OR P5, PT, R14, UR8, P0 ;  /* 0x000000080e007c0c */ /* 0x000fc600087a6670 */
[----:B------:R-:W3:Y:S06]  /*08f0*/  @!P4 LDG.E R19, desc[UR6][R10.64+0x34] ;  /* 0x000034060a13c981 */ /* 0x000eec000c1e1900 */
[----:B------:R-:W4:Y:S04]  /*0900*/  @!P6 LDG.E R21, desc[UR6][R10.64+0x38] ;  /* 0x000038060a15e981 */ /* 0x000f28000c1e1900 */
[----:B------:R-:W5:Y:S01]  /*0910*/  @!P5 LDG.E R23, desc[UR6][R10.64+0x3c] ;  /* 0x00003c060a17d981 */ /* 0x000f62000c1e1900 */
[----:B------:R-:W-:Y:S01]  /*0920*/  UIADD3 UR5, UPT, UPT, UR5, 0x10, URZ ;  /* 0x0000001005057890 */ /* 0x000fe2000fffe0ff */
[----:B--2---:R-:W-:-:S05]  /*0930*/  @!P3 FMNMX R0, R0, R17, !PT ;  /* 0x000000110000b209 */ /* 0x004fca0007800000 */
[----:B------:R-:W-:Y:S02]  /*0940*/  ISETP.NE.AND P3, PT, R4, UR5, PT ;  /* 0x0000000504007c0c */ /* 0x000fe4000bf65270 */
[----:B---3--:R-:W-:-:S04]  /*0950*/  @!P4 FMNMX R0, R0, R19, !PT ;  /* 0x000000130000c209 */ /* 0x008fc80007800000 */
[----:B----4-:R-:W-:-:S04]  /*0960*/  @!P6 FMNMX R0, R0, R21, !PT ;  /* 0x000000150000e209 */ /* 0x010fc80007800000 */
[----:B-----5:R-:W-:-:S03]  /*0970*/  @!P5 FMNMX R0, R0, R23, !PT ;  /* 0x000000170000d209 */ /* 0x020fc60007800000 */
[----:B------:R-:W-:Y:S05]  /*0980*/  @P3 BRA `(.L_x_2) ;  /* 0xfffffff800ec3947 */ /* 0x000fea000383ffff */
[----:B------:R-:W-:-:S07]  /*0990*/  IMAD.MOV.U32 R10, RZ, RZ, R4 ;  /* 0x000000ffff0a7224 */ /* 0x000fce00078e0004 */
.L_x_1:
[----:B------:R-:W-:-:S13]  /*09a0*/  ISETP.NE.AND P0, PT, R13, RZ, PT ;  /* 0x000000ff0d00720c */ /* 0x000fda0003f05270 */
[----:B------:R-:W-:Y:S05]  /*09b0*/  @!P0 BRA `(.L_x_3) ;  /* 0x0000000400648947 */ /* 0x000fea0003800000 */
[----:B------:R-:W-:Y:S01]  /*09c0*/  ISETP.NE.AND P3, PT, R15, RZ, PT ;  /* 0x000000ff0f00720c */ /* 0x000fe20003f65270 */
[----:B------:R-:W-:-:S12]  /*09d0*/  @!P1 BRA `(.L_x_4) ;  /* 0x0000000000989947 */ /* 0x000fd80003800000 */
[----:B------:R-:W1:Y:S01]  /*09e0*/  LDCU.64 UR8, c[0x0][0x390] ;  /* 0x00007200ff0877ac */ /* 0x000e620008000a00 */
[----:B------:R-:W2:Y:S01]  /*09f0*/  LDC.64 R8, c[0x0][0x380] ;  /* 0x0000e000ff087b82 */ /* 0x000ea20000000a00 */
[----:B------:R-:W-:Y:S01]  /*0a00*/  IMAD R18, R3, R12, R10 ;  /* 0x0000000c03127224 */ /* 0x000fe200078e020a */
[----:B-1----:R-:W-:-:S03]  /*0a10*/  ISETP.GE.AND P0, PT, R7, UR9, PT ;  /* 0x0000000907007c0c */ /* 0x002fc6000bf06270 */
[----:B------:R-:W-:Y:S01]  /*0a20*/  IMAD R11, R7, UR8, R18 ;  /* 0x00000008070b7c24 */ /* 0x000fe2000f8e0212 */
[----:B------:R-:W-:-:S03]  /*0a30*/  ISETP.GE.OR P4, PT, R18, UR8, P0 ;  /* 0x0000000812007c0c */ /* 0x000fc60008786670 */
[----:B--2---:R-:W-:-:S10]  /*0a40*/  IMAD.WIDE R8, R11, 0x4, R8 ;  /* 0x000000040b087825 */ /* 0x004fd400078e0208 */
[----:B0-----:R-:W2:Y:S01]  /*0a50*/  @!P4 LDG.E R11, desc[UR6][R8.64] ;  /* 0x00000006080bc981 */ /* 0x001ea2000c1e1900 */
[C---:B------:R-:W-:Y:S02]  /*0a60*/  VIADD R14, R18.reuse, 0x1 ;  /* 0x00000001120e7836 */ /* 0x040fe40000000000 */
[----:B------:R-:W-:-:S03]  /*0a70*/  VIADD R16, R18, 0x2 ;  /* 0x0000000212107836 */ /* 0x000fc60000000000 */
[----:B------:R-:W-:Y:S01]  /*0a80*/  ISETP.GE.OR P6, PT, R14, UR8, P0 ;  /* 0x000000080e007c0c */ /* 0x000fe200087c6670 */
[----:B------:R-:W-:Y:S01]  /*0a90*/  VIADD R14, R18, 0x3 ;  /* 0x00000003120e7836 */ /* 0x000fe20000000000 */
[----:B------:R-:W-:-:S13]  /*0aa0*/  ISETP.GE.OR P5, PT, R16, UR8, P0 ;  /* 0x0000000810007c0c */ /* 0x000fda00087a6670 */
[----:B------:R-:W3:Y:S01]  /*0ab0*/  @!P5 LDG.E R17, desc[UR6][R8.64+0x8] ;  /* 0x000008060811d981 */ /* 0x000ee2000c1e1900 */
[----:B--2---:R-:W-:Y:S02]  /*0ac0*/  @!P4 FMNMX R0, R0, R11, !PT ;  /* 0x0000000b0000c209 */ /* 0x004fe40007800000 */
[----:B------:R-:W-:Y:S01]  /*0ad0*/  ISETP.GE.OR P4, PT, R14, UR8, P0 ;  /* 0x000000080e007c0c */ /* 0x000fe20008786670 */
[----:B------:R-:W2:-:S12]  /*0ae0*/  @!P6 LDG.E R11, desc[UR6][R8.64+0x4] ;  /* 0x00000406080be981 */ /* 0x000e98000c1e1900 */
[----:B------:R-:W4:Y:S01]  /*0af0*/  @!P4 LDG.E R19, desc[UR6][R8.64+0xc] ;  /* 0x00000c060813c981 */ /* 0x000f22000c1e1900 */
[----:B------:R-:W-:Y:S01]  /*0b00*/  VIADD R14, R18, 0x4 ;  /* 0x00000004120e7836 */ /* 0x000fe20000000000 */
[----:B--2---:R-:W-:Y:S01]  /*0b10*/  @!P6 FMNMX R0, R0, R11, !PT ;  /* 0x0000000b0000e209 */ /* 0x004fe20007800000 */
[----:B------:R-:W-:-:S03]  /*0b20*/  VIADD R11, R18, 0x5 ;  /* 0x00000005120b7836 */ /* 0x000fc60000000000 */
[----:B------:R-:W-:Y:S01]  /*0b30*/  ISETP.GE.OR P6, PT, R14, UR8, P0 ;  /* 0x000000080e007c0c */ /* 0x000fe200087c6670 */
[----:B------:R-:W-:Y:S01]  /*0b40*/  VIADD R14, R18, 0x6 ;  /* 0x00000006120e7836 */ /* 0x000fe20000000000 */
[----:B---3--:R-:W-:Y:S02]  /*0b50*/  @!P5 FMNMX R0, R0, R17, !PT ;  /* 0x000000110000d209 */ /* 0x008fe40007800000 */
[----:B------:R-:W-:Y:S01]  /*0b60*/  ISETP.GE.OR P5, PT, R11, UR8, P0 ;  /* 0x000000080b007c0c */ /* 0x000fe200087a6670 */
[----:B------:R-:W-:Y:S01]  /*0b70*/  VIADD R11, R18, 0x7 ;  /* 0x00000007120b7836 */ /* 0x000fe20000000000 */
[----:B----4-:R-:W-:Y:S02]  /*0b80*/  @!P4 FMNMX R0, R0, R19, !PT ;  /* 0x000000130000c209 */ /* 0x010fe40007800000 */
[----:B------:R-:W-:Y:S02]  /*0b90*/  ISETP.GE.OR P4, PT, R14, UR8, P0 ;  /* 0x000000080e007c0c */ /* 0x000fe40008786670 */
[----:B------:R-:W-:-:S03]  /*0ba0*/  ISETP.GE.OR P0, PT, R11, UR8, P0 ;  /* 0x000000080b007c0c */ /* 0x000fc60008706670 */
[----:B------:R-:W2:Y:S04]  /*0bb0*/  @!P6 LDG.E R11, desc[UR6][R8.64+0x10] ;  /* 0x00001006080be981 */ /* 0x000ea8000c1e1900 */
[----:B------:R-:W3:Y:S04]  /*0bc0*/  @!P5 LDG.E R17, desc[UR6][R8.64+0x14] ;  /* 0x000014060811d981 */ /* 0x000ee8000c1e1900 */
[----:B------:R-:W4:Y:S04]  /*0bd0*/  @!P4 LDG.E R19, desc[UR6][R8.64+0x18] ;  /* 0x000018060813c981 */ /* 0x000f28000c1e1900 */
[----:B------:R-:W5:Y:S01]  /*0be0*/  @!P0 LDG.E R21, desc[UR6][R8.64+0x1c] ;  /* 0x00001c0608158981 */ /* 0x000f62000c1e1900 */
[----:B------:R-:W-:Y:S01]  /*0bf0*/  VIADD R10, R10, 0x8 ;  /* 0x000000080a0a7836 */ /* 0x000fe20000000000 */
[----:B--2---:R-:W-:-:S04]  /*0c00*/  @!P6 FMNMX R0, R0, R11, !PT ;  /* 0x0000000b0000e209 */ /* 0x004fc80007800000 */
[----:B---3--:R-:W-:-:S04]  /*0c10*/  @!P5 FMNMX R0, R0, R17, !PT ;  /* 0x000000110000d209 */ /* 0x008fc80007800000 */
[----:B----4-:R-:W-:-:S04]  /*0c20*/  @!P4 FMNMX R0, R0, R19, !PT ;  /* 0x000000130000c209 */ /* 0x010fc80007800000 */
[----:B-----5:R-:W-:-:S07]  /*0c30*/  @!P0 FMNMX R0, R0, R21, !PT ;  /* 0x0000001500008209 */ /* 0x020fce0007800000 */
.L_x_4:
[----:B------:R-:W-:Y:S05]  /*0c40*/  @!P3 BRA `(.L_x_3) ;  /* 0x0000000000c0b947 */ /* 0x000fea0003800000 */
[----:B------:R-:W-:Y:S01]  /*0c50*/  ISETP.NE.AND P3, PT, R6, RZ, PT ;  /* 0x000000ff0600720c */ /* 0x000fe20003f65270 */
[----:B------:R-:W-:-:S12]  /*0c60*/  @!P2 BRA `(.L_x_5) ;  /* 0x000000000058a947 */ /* 0x000fd80003800000 */
[----:B------:R-:W1:Y:S01]  /*0c70*/  LDCU.64 UR8, c[0x0][0x390] ;  /* 0x00007200ff0877ac */ /* 0x000e620008000a00 */
[----:B------:R-:W2:Y:S01]  /*0c80*/  LDC.64 R8, c[0x0][0x380] ;  /* 0x0000e000ff087b82 */ /* 0x000ea20000000a00 */
[----:B------:R-:W-:-:S04]  /*0c90*/  IMAD R14, R3, R12, R10 ;  /* 0x0000000c030e7224 */ /* 0x000fc800078e020a */
[C---:B------:R-:W-:Y:S02]  /*0ca0*/  VIADD R16, R14.reuse, 0x1 ;  /* 0x000000010e107836 */ /* 0x040fe40000000000 */
[----:B------:R-:W-:Y:S01]  /*0cb0*/  VIADD R17, R14, 0x2 ;  /* 0x000000020e117836 */ /* 0x000fe20000000000 */
[C---:B-1----:R-:W-:Y:S01]  /*0cc0*/  ISETP.GE.AND P0, PT, R7.reuse, UR9, PT ;  /* 0x0000000907007c0c */ /* 0x042fe2000bf06270 */
[----:B------:R-:W-:-:S03]  /*0cd0*/  IMAD R11, R7, UR8, R14 ;  /* 0x00000008070b7c24 */ /* 0x000fc6000f8e020e */
[----:B------:R-:W-:Y:S02]  /*0ce0*/  ISETP.GE.OR P4, PT, R14, UR8, P0 ;  /* 0x000000080e007c0c */ /* 0x000fe40008786670 */
[----:B------:R-:W-:Y:S01]  /*0cf0*/  ISETP.GE.OR P5, PT, R16, UR8, P0 ;  /* 0x0000000810007c0c */ /* 0x000fe200087a6670 */
[----:B--2---:R-:W-:Y:S01]  /*0d00*/  IMAD.WIDE R8, R11, 0x4, R8 ;  /* 0x000000040b087825 */ /* 0x004fe200078e0208 */
[----:B------:R-:W-:-:S03]  /*0d10*/  ISETP.GE.OR P6, PT, R17, UR8, P0 ;  /* 0x0000000811007c0c */ /* 0x000fc600087c6670 */
[----:B------:R-:W-:-:S05]  /*0d20*/  VIADD R11, R14, 0x3 ;  /* 0x000000030e0b7836 */ /* 0x000fca0000000000 */
[----:B------:R-:W-:Y:S02]  /*0d30*/  ISETP.GE.OR P0, PT, R11, UR8, P0 ;  /* 0x000000080b007c0c */ /* 0x000fe40008706670 */
[----:B0-----:R-:W2:Y:S04]  /*0d40*/  @!P4 LDG.E R11, desc[UR6][R8.64] ;  /* 0x00000006080bc981 */ /* 0x001ea8000c1e1900 */
        /* <DEDUP_REMOVED lines=8> */
.L_x_5:
[----:B------:R-:W-:Y:S05]  /*0dd0*/  @!P3 BRA `(.L_x_3) ;  /* 0x00000000005cb947 */ /* 0x000fea0003800000 */
[----:B------:R-:W1:Y:S01]  /*0de0*/  LDCU.64 UR8, c[0x0][0x390] ;  /* 0x00007200ff0877ac */ /* 0x000e620008000a00 */
[----:B------:R-:W2:Y:S01]  /*0df0*/  LDC.64 R8, c[0x0][0x380] ;  /* 0x0000e000ff087b82 */ /* 0x000ea20000000a00 */
[----:B------:R-:W-:Y:S01]  /*0e00*/  IMAD R12, R3, R12, R10 ;  /* 0x0000000c030c7224 */ /* 0x000fe200078e020a */
[----:B------:R-:W-:Y:S01]  /*0e10*/  BSSY.RECONVERGENT B0, `(.L_x_6) ;  /* 0x0000009000007945 */ /* 0x000fe20003800200 */
[----:B------:R-:W-:Y:S02]  /*0e20*/  ISETP.NE.AND P4, PT, R6, 0x1, PT ;  /* 0x000000010600780c */ /* 0x000fe40003f85270 */
[C---:B-1----:R-:W-:Y:S01]  /*0e30*/  ISETP.GE.AND P0, PT, R7.reuse, UR9, PT ;  /* 0x0000000907007c0c */ /* 0x042fe2000bf06270 */
[----:B------:R-:W-:-:S03]  /*0e40*/  IMAD R7, R7, UR8, R12 ;  /* 0x0000000807077c24 */ /* 0x000fc6000f8e020c */
[----:B------:R-:W-:Y:S01]  /*0e50*/  ISETP.GE.OR P3, PT, R12, UR8, P0 ;  /* 0x000000080c007c0c */ /* 0x000fe20008766670 */
[----:B--2---:R-:W-:-:S12]  /*0e60*/  IMAD.WIDE R8, R7, 0x4, R8 ;  /* 0x0000000407087825 */ /* 0x004fd800078e0208 */
[----:B------:R-:W-:Y:S05]  /*0e70*/  @P3 BRA `(.L_x_7) ;  /* 0x0000000000083947 */ /* 0x000fea0003800000 */
[----:B0-----:R-:W2:Y:S02]  /*0e80*/  LDG.E R7, desc[UR6][R8.64] ;  /* 0x0000000608077981 */ /* 0x001ea4000c1e1900 */
[----:B--2---:R-:W-:-:S07]  /*0e90*/  FMNMX R0, R0, R7, !PT ;  /* 0x0000000700007209 */ /* 0x004fce0007800000 */
.L_x_7:
[----:B0-----:R-:W-:Y:S05]  /*0ea0*/  BSYNC.RECONVERGENT B0 ;  /* 0x0000000000007941 */ /* 0x001fea0003800200 */
.L_x_6:
[----:B------:R-:W-:Y:S05]  /*0eb0*/  @!P4 BRA `(.L_x_3) ;  /* 0x000000000024c947 */ /* 0x000fea0003800000 */
[C---:B------:R-:W-:Y:S02]  /*0ec0*/  VIADD R10, R12.reuse, 0x1 ;  /* 0x000000010c0a7836 */ /* 0x040fe40000000000 */
[----:B------:R-:W-:-:S03]  /*0ed0*/  VIADD R7, R12, 0x2 ;  /* 0x000000020c077836 */ /* 0x000fc60000000000 */
[----:B------:R-:W-:Y:S02]  /*0ee0*/  ISETP.GE.OR P3, PT, R10, UR8, P0 ;  /* 0x000000080a007c0c */ /* 0x000fe40008766670 */
[----:B------:R-:W-:-:S04]  /*0ef0*/  ISETP.GE.OR P0, PT, R7, UR8, P0 ;  /* 0x0000000807007c0c */ /* 0x000fc80008706670 */
[----:B------:R-:W-:-:S07]  /*0f00*/  ISETP.EQ.OR P0, PT, R6, 0x2, P0 ;  /* 0x000000020600780c */ /* 0x000fce0000702670 */
[----:B------:R-:W2:Y:S06]  /*0f10*/  @!P3 LDG.E R7, desc[UR6][R8.64+0x4] ;  /* 0x000004060807b981 */ /* 0x000eac000c1e1900 */
[----:B------:R-:W3:Y:S01]  /*0f20*/  @!P0 LDG.E R11, desc[UR6][R8.64+0x8] ;  /* 0x00000806080b8981 */ /* 0x000ee2000c1e1900 */
[----:B--2---:R-:W-:-:S04]  /*0f30*/  @!P3 FMNMX R0, R0, R7, !PT ;  /* 0x000000070000b209 */ /* 0x004fc80007800000 */
[----:B---3--:R-:W-:-:S07]  /*0f40*/  @!P0 FMNMX R0, R0, R11, !PT ;  /* 0x0000000b00008209 */ /* 0x008fce0007800000 */
.L_x_3:
[----:B------:R-:W-:Y:S05]  /*0f50*/  BRA.U UP1, `(.L_x_8) ;  /* 0xfffffff501407547 */ /* 0x000fea000b83ffff */
.L_x_0:
[----:B------:R-:W1:Y:S01]  /*0f60*/  LDC.64 R6, c[0x0][0x388] ;  /* 0x0000e200ff067b82 */ /* 0x000e620000000a00 */
[----:B------:R-:W-:-:S04]  /*0f70*/  IMAD R2, R5, R2, R5 ;  /* 0x0000000205027224 */ /* 0x000fc800078e0205 */
[----:B------:R-:W-:-:S04]  /*0f80*/  IMAD.IADD R3, R3, 0x1, R2 ;  /* 0x0000000103037824 */ /* 0x000fc800078e0202 */
[----:B-1----:R-:W-:-:S05]  /*0f90*/  IMAD.WIDE R2, R3, 0x4, R6 ;  /* 0x0000000403027825 */ /* 0x002fca00078e0206 */
[----:B0-----:R-:W-:Y:S01]  /*0fa0*/  STG.E desc[UR6][R2.64], R0 ;  /* 0x0000000002007986 */ /* 0x001fe2000c101906 */
[----:B------:R-:W-:Y:S05]  /*0fb0*/  EXIT ;  /* 0x000000000000794d */ /* 0x000fea0003800000 */
.L_x_9:
[----:B------:R-:W-:-:S00]  /*0fc0*/  BRA `(.L_x_9) ;  /* 0xfffffffc00fc7947 */ /* 0x000fc0000383ffff */
[----:B------:R-:W-:-:S00]  /*0fd0*/  NOP ;  /* 0x0000000000007918 */ /* 0x000fc00000000000 */
        /* <DEDUP_REMOVED lines=10> */
.L_x_34:


//--------------------- .text._Z11relu_kernelPKfPfi --------------------------
	.section	.text._Z11relu_kernelPKfPfi,"ax",@progbits
	.align	128
        .global         _Z11relu_kernelPKfPfi
        .type           _Z11relu_kernelPKfPfi,@function
        .size           _Z11relu_kernelPKfPfi,(.L_x_35 - _Z11relu_kernelPKfPfi)
        .other          _Z11relu_kernelPKfPfi,@"STO_CUDA_ENTRY STV_DEFAULT"
_Z11relu_kernelPKfPfi:
.text._Z11relu_kernelPKfPfi:
[----:B------:R-:W-:Y:S01]  /*0000*/  LDC R1, c[0x0][0x37c] ;  /* 0x0000df00ff017b82 */ /* 0x000fe20000000800 */
[----:B------:R-:W0:Y:S07]  /*0010*/  S2R R0, SR_TID.X ;  /* 0x0000000000007919 */ /* 0x000e2e0000002100 */
[----:B------:R-:W0:Y:S01]  /*0020*/  S2UR UR4, SR_CTAID.X ;  /* 0x00000000000479c3 */ /* 0x000e220000002500 */
[----:B------:R-:W1:Y:S07]  /*0030*/  LDCU UR5, c[0x0][0x390] ;  /* 0x00007200ff0577ac */ /* 0x000e6e0008000800 */
[----:B------:R-:W0:Y:S02]  /*0040*/  LDC R7, c[0x0][0x360] ;  /* 0x0000d800ff077b82 */ /* 0x000e240000000800 */
[----:B0-----:R-:W-:-:S05]  /*0050*/  IMAD R7, R7, UR4, R0 ;  /* 0x0000000407077c24 */ /* 0x001fca000f8e0200 */
[----:B-1----:R-:W-:-:S13]  /*0060*/  ISETP.GE.AND P0, PT, R7, UR5, PT ;  /* 0x0000000507007c0c */ /* 0x002fda000bf06270 */
[----:B------:R-:W-:Y:S05]  /*0070*/  @P0 EXIT ;  /* 0x000000000000094d */ /* 0x000fea0003800000 */
[----:B------:R-:W0:Y:S01]  /*0080*/  LDC.64 R2, c[0x0][0x380] ;  /* 0x0000e000ff027b82 */ /* 0x000e220000000a00 */
[----:B------:R-:W1:Y:S07]  /*0090*/  LDCU.64 UR4, c[0x0][0x358] ;  /* 0x00006b00ff0477ac */ /* 0x000e6e0008000a00 */
[----:B------:R-:W2:Y:S01]  /*00a0*/  LDC.64 R4, c[0x0][0x388] ;  /* 0x0000e200ff047b82 */ /* 0x000ea20000000a00 */
[----:B0-----:R-:W-:-:S06]  /*00b0*/  IMAD.WIDE R2, R7, 0x4, R2 ;  /* 0x0000000407027825 */ /* 0x001fcc00078e0202 */
[----:B-1----:R-:W3:Y:S01]  /*00c0*/  LDG.E R2, desc[UR4][R2.64] ;  /* 0x0000000402027981 */ /* 0x002ee2000c1e1900 */
[----:B--2---:R-:W-:Y:S01]  /*00d0*/  IMAD.WIDE R4, R7, 0x4, R4 ;  /* 0x0000000407047825 */ /* 0x004fe200078e0204 */
[----:B---3--:R-:W-:-:S05]  /*00e0*/  FMNMX R7, RZ, R2, !PT ;  /* 0x00000002ff077209 */ /* 0x008fca0007800000 */
[----:B------:R-:W-:Y:S01]  /*00f0*/  STG.E desc[UR4][R4.64], R7 ;  /* 0x0000000704007986 */ /* 0x000fe2000c101904 */
[----:B------:R-:W-:Y:S05]  /*0100*/  EXIT ;  /* 0x000000000000794d */ /* 0x000fea0003800000 */
.L_x_10:
        /* <DEDUP_REMOVED lines=15> */
.L_x_35:


//--------------------- .text._Z13conv2d_kernelPKfS0_Pfiiii --------------------------
	.section	.text._Z13conv2d_kernelPKfS0_Pfiiii,"ax",@progbits
	.align	128
        .global         _Z13conv2d_kernelPKfS0_Pfiiii
        .type           _Z13conv2d_kernelPKfS0_Pfiiii,@function
        .size           _Z13conv2d_kernelPKfS0_Pfiiii,(.L_x_36 - _Z13conv2d_kernelPKfS0_Pfiiii)
        .other          _Z13conv2d_kernelPKfS0_Pfiiii,@"STO_CUDA_ENTRY STV_DEFAULT"
_Z13conv2d_kernelPKfS0_Pfiiii:
.text._Z13conv2d_kernelPKfS0_Pfiiii:
[----:B------:R-:W-:Y:S01]  /*0000*/  LDC R1, c[0x0][0x37c] ;  /* 0x0000df00ff017b82 */ /* 0x000fe20000000800 */
[----:B------:R-:W0:Y:S07]  /*0010*/  S2R R0, SR_TID.X ;  /* 0x0000000000007919 */ /* 0x000e2e0000002100 */
[----:B------:R-:W0:Y:S01]  /*0020*/  LDC R11, c[0x0][0x360] ;  /* 0x0000d800ff0b7b82 */ /* 0x000e220000000800 */
[----:B------:R-:W1:Y:S01]  /*0030*/  LDCU.64 UR10, c[0x0][0x358] ;  /* 0x00006b00ff0a77ac */ /* 0x000e620008000a00 */
[----:B------:R-:W0:Y:S01]  /*0040*/  S2R R3, SR_TID.Y ;  /* 0x0000000000037919 */ /* 0x000e220000002200 */
[----:B------:R-:W2:Y:S05]  /*0050*/  LDCU UR6, c[0x0][0x398] ;  /* 0x00007300ff0677ac */ /* 0x000eaa0008000800 */
[----:B------:R-:W3:Y:S02]  /*0060*/  LDC.64 R8, c[0x0][0x3a0] ;  /* 0x0000e800ff087b82 */ /* 0x000ee40000000a00 */
[----:B---3--:R-:W-:-:S02]  /*0070*/  IMAD R5, R8, R9, RZ ;  /* 0x0000000908057224 */ /* 0x008fc400078e02ff */
[----:B0-----:R-:W-:-:S05]  /*0080*/  IMAD R2, R3, R11, R0 ;  /* 0x0000000b03027224 */ /* 0x001fca00078e0200 */
[----:B------:R-:W-:-:S13]  /*0090*/  ISETP.GE.AND P2, PT, R2, R5, PT ;  /* 0x000000050200720c */ /* 0x000fda0003f46270 */
[----:B------:R-:W0:Y:S02]  /*00a0*/  @!P2 LDC.64 R16, c[0x0][0x388] ;  /* 0x0000e200ff10ab82 */ /* 0x000e240000000a00 */
[----:B0-----:R-:W-:-:S05]  /*00b0*/  @!P2 IMAD.WIDE.U32 R16, R2, 0x4, R16 ;  /* 0x000000040210a825 */ /* 0x001fca00078e0010 */
[----:B-1----:R0:W3:Y:S01]  /*00c0*/  @!P2 LDG.E R10, desc[UR10][R16.64] ;  /* 0x0000000a100aa981 */ /* 0x0020e2000c1e1900 */
[----:B------:R-:W1:Y:S01]  /*00d0*/  LDC R6, c[0x0][0x364] ;  /* 0x0000d900ff067b82 */ /* 0x000e620000000800 */
[----:B------:R-:W-:Y:S01]  /*00e0*/  IADD3 R7, PT, PT, R11, -0x1, R8 ;  /* 0xffffffff0b077810 */ /* 0x000fe20007ffe008 */
[----:B------:R-:W4:Y:S01]  /*00f0*/  @!P2 S2R R18, SR_CgaCtaId ;  /* 0x000000000012a919 */ /* 0x000f220000008800 */
[----:B--2---:R-:W-:-:S05]  /*0100*/  IADD3 R8, PT, PT, -R8, UR6, RZ ;  /* 0x0000000608087c10 */ /* 0x004fca000fffe1ff */
[----:B------:R-:W-:Y:S08]  /*0110*/  S2UR UR4, SR_CTAID.X ;  /* 0x00000000000479c3 */ /* 0x000ff00000002500 */
[----:B------:R-:W2:Y:S01]  /*0120*/  S2UR UR5, SR_CTAID.Y ;  /* 0x00000000000579c3 */ /* 0x000ea20000002600 */
[----:B-1----:R-:W-:Y:S01]  /*0130*/  IMAD R5, R11, R6, RZ ;  /* 0x000000060b057224 */ /* 0x002fe200078e02ff */
[----:B------:R-:W-:-:S04]  /*0140*/  IADD3 R4, PT, PT, R6, -0x1, R9 ;  /* 0xffffffff06047810 */ /* 0x000fc80007ffe009 */
[-C--:B------:R-:W-:Y:S01]  /*0150*/  IABS R14, R5.reuse ;  /* 0x00000005000e7213 */ /* 0x080fe20000000000 */
[----:B------:R-:W-:Y:S01]  /*0160*/  IMAD R4, R7, R4, RZ ;  /* 0x0000000407047224 */ /* 0x000fe200078e02ff */
[----:B0-----:R-:W-:Y:S02]  /*0170*/  IABS R17, R5 ;  /* 0x0000000500117213 */ /* 0x001fe40000000000 */
[----:B------:R-:W0:Y:S02]  /*0180*/  I2F.RP R15, R14 ;  /* 0x0000000e000f7306 */ /* 0x000e240000209400 */
[----:B------:R-:W-:Y:S01]  /*0190*/  IADD3 R16, PT, PT, R5, -0x1, R4 ;  /* 0xffffffff05107810 */ /* 0x000fe20007ffe004 */
[----:B--2---:R-:W-:-:S05]  /*01a0*/  IMAD R6, R6, UR5, RZ ;  /* 0x0000000506067c24 */ /* 0x004fca000f8e02ff */
[----:B0-----:R-:W0:Y:S02]  /*01b0*/  MUFU.RCP R15, R15 ;  /* 0x0000000f000f7308 */ /* 0x001e240000001000 */
[----:B0-----:R-:W-:Y:S01]  /*01c0*/  VIADD R12, R15, 0xffffffe ;  /* 0x0ffffffe0f0c7836 */ /* 0x001fe20000000000 */
[----:B------:R-:W-:Y:S02]  /*01d0*/  IABS R15, R16 ;  /* 0x00000010000f7213 */ /* 0x000fe40000000000 */
[----:B------:R-:W-:-:S03]  /*01e0*/  LOP3.LUT R16, R16, R5, RZ, 0x3c, !PT ;  /* 0x0000000510107212 */ /* 0x000fc600078e3cff */
[----:B------:R0:W1:Y:S01]  /*01f0*/  F2I.FTZ.U32.TRUNC.NTZ R13, R12 ;  /* 0x0000000c000d7305 */ /* 0x000062000021f000 */
[----:B------:R-:W-:Y:S01]  /*0200*/  ISETP.GE.AND P3, PT, R16, RZ, PT ;  /* 0x000000ff1000720c */ /* 0x000fe20003f66270 */
[----:B0-----:R-:W-:Y:S02]  /*0210*/  IMAD.MOV.U32 R12, RZ, RZ, RZ ;  /* 0x000000ffff0c7224 */ /* 0x001fe400078e00ff */
[----:B-1----:R-:W-:-:S04]  /*0220*/  IMAD.MOV R9, RZ, RZ, -R13 ;  /* 0x000000ffff097224 */ /* 0x002fc800078e0a0d */
[----:B------:R-:W-:-:S04]  /*0230*/  IMAD R9, R9, R14, RZ ;  /* 0x0000000e09097224 */ /* 0x000fc800078e02ff */
[----:B------:R-:W-:Y:S01]  /*0240*/  IMAD.HI.U32 R12, R13, R9, R12 ;  /* 0x000000090d0c7227 */ /* 0x000fe200078e000c */
[----:B------:R-:W-:-:S03]  /*0250*/  IADD3 R13, PT, PT, RZ, -R17, RZ ;  /* 0x80000011ff0d7210 */ /* 0x000fc60007ffe0ff */
[----:B------:R-:W-:-:S04]  /*0260*/  IMAD.MOV.U32 R9, RZ, RZ, R15 ;  /* 0x000000ffff097224 */ /* 0x000fc800078e000f */
[----:B------:R-:W-:-:S04]  /*0270*/  IMAD.HI.U32 R12, R12, R9, RZ ;  /* 0x000000090c0c7227 */ /* 0x000fc800078e00ff */
[----:B------:R-:W-:Y:S02]  /*0280*/  IMAD R9, R12, R13, R9 ;  /* 0x0000000d0c097224 */ /* 0x000fe400078e0209 */
[----:B------:R-:W-:-:S03]  /*0290*/  IMAD.IADD R13, R6, 0x1, R3 ;  /* 0x00000001060d7824 */ /* 0x000fc600078e0203 */
[----:B------:R-:W-:-:S13]  /*02a0*/  ISETP.GT.U32.AND P1, PT, R14, R9, PT ;  /* 0x000000090e00720c */ /* 0x000fda0003f24070 */
[----:B------:R-:W-:Y:S02]  /*02b0*/  @!P1 IMAD.IADD R9, R9, 0x1, -R14 ;  /* 0x0000000109099824 */ /* 0x000fe400078e0a0e */
[----:B------:R-:W-:Y:S01]  /*02c0*/  @!P1 VIADD R12, R12, 0x1 ;  /* 0x000000010c0c9836 */ /* 0x000fe20000000000 */
[----:B------:R-:W-:Y:S02]  /*02d0*/  ISETP.NE.AND P1, PT, R5, RZ, PT ;  /* 0x000000ff0500720c */ /* 0x000fe40003f25270 */
[----:B------:R-:W-:Y:S02]  /*02e0*/  ISETP.GE.U32.AND P0, PT, R9, R14, PT ;  /* 0x0000000e0900720c */ /* 0x000fe40003f06070 */
[----:B------:R-:W-:-:S04]  /*02f0*/  @!P2 MOV R9, 0x400 ;  /* 0x000004000009a802 */ /* 0x000fc80000000f00 */
[----:B----4-:R-:W-:-:S04]  /*0300*/  @!P2 LEA R9, R18, R9, 0x18 ;  /* 0x000000091209a211 */ /* 0x010fc800078ec0ff */
[----:B------:R-:W-:Y:S01]  /*0310*/  @!P2 LEA R15, R2, R9, 0x2 ;  /* 0x00000009020fa211 */ /* 0x000fe200078e10ff */
[----:B------:R-:W-:Y:S02]  /*0320*/  IMAD R9, R11, UR4, RZ ;  /* 0x000000040b097c24 */ /* 0x000fe4000f8e02ff */
[----:B------:R-:W-:Y:S02]  /*0330*/  @P0 VIADD R12, R12, 0x1 ;  /* 0x000000010c0c0836 */ /* 0x000fe40000000000 */
[----:B------:R-:W-:Y:S02]  /*0340*/  IMAD.IADD R11, R9, 0x1, R0 ;  /* 0x00000001090b7824 */ /* 0x000fe400078e0200 */
[----:B------:R-:W-:-:S05]  /*0350*/  IMAD.MOV.U32 R18, RZ, RZ, R12 ;  /* 0x000000ffff127224 */ /* 0x000fca00078e000c */
[----:B------:R-:W-:Y:S02]  /*0360*/  @!P3 IADD3 R18, PT, PT, -R18, RZ, RZ ;  /* 0x000000ff1212b210 */ /* 0x000fe40007ffe1ff */
[----:B------:R-:W-:-:S04]  /*0370*/  @!P1 LOP3.LUT R18, RZ, R5, RZ, 0x33, !PT ;  /* 0x00000005ff129212 */ /* 0x000fc800078e33ff */
[----:B------:R-:W-:Y:S01]  /*0380*/  ISETP.GE.AND P0, PT, R18, 0x1, PT ;  /* 0x000000011200780c */ /* 0x000fe20003f06270 */
[----:B---3--:R0:W-:-:S12]  /*0390*/  @!P2 STS [R15], R10 ;  /* 0x0000000a0f00a388 */ /* 0x0081d80000000800 */
[----:B------:R-:W-:Y:S05]  /*03a0*/  @!P0 BRA `(.L_x_11) ;  /* 0x0000001000588947 */ /* 0x000fea0003800000 */
[C---:B------:R-:W-:Y:S01]  /*03b0*/  ISETP.GE.U32.AND P0, PT, R18.reuse, 0x4, PT ;  /* 0x000000041200780c */ /* 0x040fe20003f06070 */
[----:B------:R-:W-:Y:S01]  /*03c0*/  HFMA2 R12, -RZ, RZ, 0, 0 ;  /* 0x00000000ff0c7431 */ /* 0x000fe200000001ff */
[----:B0-----:R-:W-:-:S11]  /*03d0*/  LOP3.LUT R10, R18, 0x3, RZ, 0xc0, !PT ;  /* 0x00000003120a7812 */ /* 0x001fd600078ec0ff */
[----:B------:R-:W-:Y:S05]  /*03e0*/  @!P0 BRA `(.L_x_12) ;  /* 0x0000000c00548947 */ /* 0x000fea0003800000 */
[----:B------:R-:W0:Y:S01]  /*03f0*/  LDC.64 R14, c[0x0][0x380] ;  /* 0x0000e000ff0e7b82 */ /* 0x000e220000000a00 */
[----:B------:R-:W-:Y:S01]  /*0400*/  LOP3.LUT R12, R18, 0x7ffffffc, RZ, 0xc0, !PT ;  /* 0x7ffffffc120c7812 */ /* 0x000fe200078ec0ff */
[----:B------:R-:W-:-:S06]  /*0410*/  UMOV UR4, URZ ;  /* 0x000000ff00047c82 */ /* 0x000fcc0008000000 */
[----:B------:R-:W1:Y:S02]  /*0420*/  LDC.64 R16, c[0x0][0x398] ;  /* 0x0000e600ff107b82 */ /* 0x000e640000000a00 */
.L_x_22:
[----:B------:R-:W-:Y:S01]  /*0430*/  IMAD R20, R5, UR4, R2 ;  /* 0x0000000405147c24 */ /* 0x000fe2000f8e0202 */
[----:B------:R-:W-:Y:S01]  /*0440*/  UIADD3 UR4, UPT, UPT, UR4, 0x4, URZ ;  /* 0x0000000404047890 */ /* 0x000fe2000fffe0ff */
[----:B------:R-:W-:Y:S03]  /*0450*/  BSSY.RECONVERGENT B0, `(.L_x_13) ;  /* 0x0000033000007945 */ /* 0x000fe60003800200 */
[----:B------:R-:W-:Y:S02]  /*0460*/  ISETP.GE.AND P0, PT, R20, R4, PT ;  /* 0x000000041400720c */ /* 0x000fe40003f06270 */
[----:B------:R-:W-:-:S11]  /*0470*/  ISETP.NE.AND P1, PT, R12, UR4, PT ;  /* 0x000000040c007c0c */ /* 0x000fd6000bf25270 */
[----:B0-234-:R-:W-:Y:S05]  /*0480*/  @P0 BRA `(.L_x_14) ;  /* 0x0000000000bc0947 */ /* 0x01dfea0003800000 */
[-C--:B------:R-:W-:Y:S02]  /*0490*/  IABS R21, R7.reuse ;  /* 0x0000000700157213 */ /* 0x080fe40000000000 */
[----:B------:R-:W-:Y:S02]  /*04a0*/  IABS R25, R7 ;  /* 0x0000000700197213 */ /* 0x000fe40000000000 */
[----:B------:R-:W2:Y:S08]  /*04b0*/  I2F.RP R22, R21 ;  /* 0x0000001500167306 */ /* 0x000eb00000209400 */
[----:B--2---:R-:W2:Y:S02]  /*04c0*/  MUFU.RCP R22, R22 ;  /* 0x0000001600167308 */ /* 0x004ea40000001000 */
[----:B--2---:R-:W-:-:S02]  /*04d0*/  VIADD R18, R22, 0xffffffe ;  /* 0x0ffffffe16127836 */ /* 0x004fc40000000000 */
[----:B------:R-:W-:-:S04]  /*04e0*/  IMAD.MOV R22, RZ, RZ, -R25 ;  /* 0x000000ffff167224 */ /* 0x000fc800078e0a19 */
[----:B------:R2:W3:Y:S02]  /*04f0*/  F2I.FTZ.U32.TRUNC.NTZ R19, R18 ;  /* 0x0000001200137305 */ /* 0x0004e4000021f000 */
[----:B--2---:R-:W-:Y:S01]  /*0500*/  MOV R18, RZ ;  /* 0x000000ff00127202 */ /* 0x004fe20000000f00 */
[----:B---3--:R-:W-:-:S04]  /*0510*/  IMAD.MOV R24, RZ, RZ, -R19 ;  /* 0x000000ffff187224 */ /* 0x008fc800078e0a13 */
[----:B------:R-:W-:Y:S01]  /*0520*/  IMAD R23, R24, R21, RZ ;  /* 0x0000001518177224 */ /* 0x000fe200078e02ff */
[----:B------:R-:W-:-:S03]  /*0530*/  IABS R24, R20 ;  /* 0x0000001400187213 */ /* 0x000fc60000000000 */
[----:B------:R-:W-:-:S06]  /*0540*/  IMAD.HI.U32 R19, R19, R23, R18 ;  /* 0x0000001713137227 */ /* 0x000fcc00078e0012 */
[----:B------:R-:W-:-:S04]  /*0550*/  IMAD.HI.U32 R19, R19, R24, RZ ;  /* 0x0000001813137227 */ /* 0x000fc800078e00ff */
[----:B------:R-:W-:-:S05]  /*0560*/  IMAD R18, R19, R22, R24 ;  /* 0x0000001613127224 */ /* 0x000fca00078e0218 */
[----:B------:R-:W-:-:S13]  /*0570*/  ISETP.GT.U32.AND P2, PT, R21, R18, PT ;  /* 0x000000121500720c */ /* 0x000fda0003f44070 */
[----:B------:R-:W-:Y:S01]  /*0580*/  @!P2 IMAD.IADD R18, R18, 0x1, -R21 ;  /* 0x000000011212a824 */ /* 0x000fe200078e0a15 */
[----:B------:R-:W-:Y:S02]  /*0590*/  @!P2 IADD3 R19, PT, PT, R19, 0x1, RZ ;  /* 0x000000011313a810 */ /* 0x000fe40007ffe0ff */
[----:B------:R-:W-:Y:S02]  /*05a0*/  ISETP.NE.AND P2, PT, R7, RZ, PT ;  /* 0x000000ff0700720c */ /* 0x000fe40003f45270 */
[----:B------:R-:W-:Y:S02]  /*05b0*/  ISETP.GE.U32.AND P0, PT, R18, R21, PT ;  /* 0x000000151200720c */ /* 0x000fe40003f06070 */
[----:B------:R-:W-:-:S04]  /*05c0*/  LOP3.LUT R18, R20, R7, RZ, 0x3c, !PT ;  /* 0x0000000714127212 */ /* 0x000fc800078e3cff */
[----:B------:R-:W-:-:S07]  /*05d0*/  ISETP.GE.AND P3, PT, R18, RZ, PT ;  /* 0x000000ff1200720c */ /* 0x000fce0003f66270 */
[----:B------:R-:W-:-:S06]  /*05e0*/  @P0 VIADD R19, R19, 0x1 ;  /* 0x0000000113130836 */ /* 0x000fcc0000000000 */
[----:B------:R-:W-:Y:S01]  /*05f0*/  @!P3 IMAD.MOV R19, RZ, RZ, -R19 ;  /* 0x000000ffff13b224 */ /* 0x000fe200078e0a13 */
[----:B------:R-:W-:-:S04]  /*0600*/  @!P2 LOP3.LUT R19, RZ, R7, RZ, 0x33, !PT ;  /* 0x00000007ff13a212 */ /* 0x000fc800078e33ff */
[----:B------:R-:W-:Y:S01]  /*0610*/  IADD3 R18, PT, PT, -R19, RZ, RZ ;  /* 0x000000ff13127210 */ /* 0x000fe20007ffe1ff */
[----:B------:R-:W-:-:S04]  /*0620*/  IMAD.IADD R22, R6, 0x1, R19 ;  /* 0x0000000106167824 */ /* 0x000fc800078e0213 */
[----:B------:R-:W-:Y:S01]  /*0630*/  IMAD R18, R7, R18, R20 ;  /* 0x0000001207127224 */ /* 0x000fe200078e0214 */
[----:B-1----:R-:W-:-:S03]  /*0640*/  ISETP.GE.AND P0, PT, R22, R17, PT ;  /* 0x000000111600720c */ /* 0x002fc60003f06270 */
[----:B------:R-:W-:-:S05]  /*0650*/  IMAD.IADD R19, R9, 0x1, R18 ;  /* 0x0000000109137824 */ /* 0x000fca00078e0212 */
[----:B------:R-:W-:-:S13]  /*0660*/  ISETP.GE.OR P0, PT, R19, R16, P0 ;  /* 0x000000101300720c */ /* 0x000fda0000706670 */
[----:B------:R-:W-:Y:S05]  /*0670*/  @P0 BRA `(.L_x_15) ;  /* 0x0000000000280947 */ /* 0x000fea0003800000 */
[----:B------:R-:W-:-:S04]  /*0680*/  IMAD R19, R22, R16, R19 ;  /* 0x0000001016137224 */ /* 0x000fc800078e0213 */
[----:B0-----:R-:W-:-:S06]  /*0690*/  IMAD.WIDE R18, R19, 0x4, R14 ;  /* 0x0000000413127825 */ /* 0x001fcc00078e020e */
[----:B------:R-:W2:Y:S01]  /*06a0*/  LDG.E R18, desc[UR10][R18.64] ;  /* 0x0000000a12127981 */ /* 0x000ea2000c1e1900 */
[----:B------:R-:W0:Y:S01]  /*06b0*/  S2UR UR6, SR_CgaCtaId ;  /* 0x00000000000679c3 */ /* 0x000e220000008800 */
[----:B------:R-:W-:Y:S02]  /*06c0*/  UMOV UR5, 0x400 ;  /* 0x0000040000057882 */ /* 0x000fe40000000000 */
[----:B------:R-:W-:-:S04]  /*06d0*/  UIADD3 UR5, UPT, UPT, UR5, 0xd0, URZ ;  /* 0x000000d005057890 */ /* 0x000fc8000fffe0ff */
[----:B0-----:R-:W-:-:S06]  /*06e0*/  ULEA UR5, UR6, UR5, 0x18 ;  /* 0x0000000506057291 */ /* 0x001fcc000f8ec0ff */
[----:B------:R-:W-:-:S05]  /*06f0*/  LEA R21, R20, UR5, 0x2 ;  /* 0x0000000514157c11 */ /* 0x000fca000f8e10ff */
[----:B--2---:R3:W-:Y:S01]  /*0700*/  STS [R21], R18 ;  /* 0x0000001215007388 */ /* 0x0047e20000000800 */
[----:B------:R-:W-:Y:S05]  /*0710*/  BRA `(.L_x_14) ;  /* 0x0000000000187947 */ /* 0x000fea0003800000 */
.L_x_15:
[----:B------:R-:W1:Y:S01]  /*0720*/  S2UR UR6, SR_CgaCtaId ;  /* 0x00000000000679c3 */ /* 0x000e620000008800 */
[----:B------:R-:W-:Y:S02]  /*0730*/  UMOV UR5, 0x400 ;  /* 0x0000040000057882 */ /* 0x000fe40000000000 */
[----:B------:R-:W-:-:S04]  /*0740*/  UIADD3 UR5, UPT, UPT, UR5, 0xd0, URZ ;  /* 0x000000d005057890 */ /* 0x000fc8000fffe0ff */
[----:B-1----:R-:W-:-:S06]  /*0750*/  ULEA UR5, UR6, UR5, 0x18 ;  /* 0x0000000506057291 */ /* 0x002fcc000f8ec0ff */
[----:B------:R-:W-:-:S05]  /*0760*/  LEA R18, R20, UR5, 0x2 ;  /* 0x0000000514127c11 */ /* 0x000fca000f8e10ff */
[----:B------:R2:W-:Y:S02]  /*0770*/  STS [R18], RZ ;  /* 0x000000ff12007388 */ /* 0x0005e40000000800 */
.L_x_14:
[----:B------:R-:W-:Y:S05]  /*0780*/  BSYNC.RECONVERGENT B0 ;  /* 0x0000000000007941 */ /* 0x000fea0003800200 */
.L_x_13:
[C---:B------:R-:W-:Y:S01]  /*0790*/  IADD3 R24, PT, PT, R5.reuse, R20, RZ ;  /* 0x0000001405187210 */ /* 0x040fe20007ffe0ff */
[----:B------:R-:W-:Y:S03]  /*07a0*/  BSSY.RECONVERGENT B0, `(.L_x_16) ;  /* 0x0000035000007945 */ /* 0x000fe60003800200 */
[----:B------:R-:W-:Y:S01]  /*07b0*/  ISETP.GE.AND P0, PT, R24, R4, PT ;  /* 0x000000041800720c */ /* 0x000fe20003f06270 */
[----:B------:R-:W-:-:S04]  /*07c0*/  IMAD.IADD R22, R5, 0x1, R24 ;  /* 0x0000000105167824 */ /* 0x000fc800078e0218 */
[----:B------:R-:W-:Y:S01]  /*07d0*/  IMAD.IADD R20, R5, 0x1, R22 ;  /* 0x0000000105147824 */ /* 0x000fe200078e0216 */
[----:B------:R-:W-:-:S04]  /*07e0*/  ISETP.GE.AND P3, PT, R22, R4, PT ;  /* 0x000000041600720c */ /* 0x000fc80003f66270 */
[----:B------:R-:W-:-:S03]  /*07f0*/  ISETP.GE.AND P2, PT, R20, R4, PT ;  /* 0x000000041400720c */ /* 0x000fc60003f46270 */
[----:B------:R-:W-:Y:S10]  /*0800*/  @P0 BRA `(.L_x_17) ;  /* 0x0000000000b80947 */ /* 0x000ff40003800000 */
[----:B---3--:R-:W-:-:S04]  /*0810*/  IABS R21, R7 ;  /* 0x0000000700157213 */ /* 0x008fc80000000000 */
[----:B------:R-:W3:Y:S08]  /*0820*/  I2F.RP R23, R21 ;  /* 0x0000001500177306 */ /* 0x000ef00000209400 */
[----:B---3--:R-:W2:Y:S02]  /*0830*/  MUFU.RCP R23, R23 ;  /* 0x0000001700177308 */ /* 0x008ea40000001000 */
[----:B--2---:R-:W-:-:S06]  /*0840*/  IADD3 R18, PT, PT, R23, 0xffffffe, RZ ;  /* 0x0ffffffe17127810 */ /* 0x004fcc0007ffe0ff */
[----:B------:R2:W3:Y:S02]  /*0850*/  F2I.FTZ.U32.TRUNC.NTZ R19, R18 ;  /* 0x0000001200137305 */ /* 0x0004e4000021f000 */
[----:B--2---:R-:W-:Y:S02]  /*0860*/  IMAD.MOV.U32 R18, RZ, RZ, RZ ;  /* 0x000000ffff127224 */ /* 0x004fe400078e00ff */
[----:B---3--:R-:W-:-:S04]  /*0870*/  IMAD.MOV R26, RZ, RZ, -R19 ;  /* 0x000000ffff1a7224 */ /* 0x008fc800078e0a13 */
[----:B------:R-:W-:-:S04]  /*0880*/  IMAD R25, R26, R21, RZ ;  /* 0x000000151a197224 */ /* 0x000fc800078e02ff */
[----:B------:R-:W-:Y:S01]  /*0890*/  IMAD.HI.U32 R26, R19, R25, R18 ;  /* 0x00000019131a7227 */ /* 0x000fe200078e0012 */
[----:B------:R-:W-:Y:S02]  /*08a0*/  IABS R19, R24 ;  /* 0x0000001800137213 */ /* 0x000fe40000000000 */
[----:B------:R-:W-:-:S03]  /*08b0*/  IABS R25, R7 ;  /* 0x0000000700197213 */ /* 0x000fc60000000000 */
[----:B------:R-:W-:Y:S01]  /*08c0*/  IMAD.HI.U32 R18, R26, R19, RZ ;  /* 0x000000131a127227 */ /* 0x000fe200078e00ff */
[----:B------:R-:W-:-:S05]  /*08d0*/  IADD3 R23, PT, PT, RZ, -R25, RZ ;  /* 0x80000019ff177210 */ /* 0x000fca0007ffe0ff */
[----:B------:R-:W-:Y:S01]  /*08e0*/  IMAD R26, R18, R23, R19 ;  /* 0x00000017121a7224 */ /* 0x000fe200078e0213 */
[----:B------:R-:W-:-:S04]  /*08f0*/  LOP3.LUT R19, R24, R7, RZ, 0x3c, !PT ;  /* 0x0000000718137212 */ /* 0x000fc800078e3cff */
[----:B------:R-:W-:Y:S02]  /*0900*/  ISETP.GT.U32.AND P5, PT, R21, R26, PT ;  /* 0x0000001a1500720c */ /* 0x000fe40003fa4070 */
[----:B------:R-:W-:-:S11]  /*0910*/  ISETP.GE.AND P0, PT, R19, RZ, PT ;  /* 0x000000ff1300720c */ /* 0x000fd60003f06270 */
[----:B------:R-:W-:Y:S02]  /*0920*/  @!P5 IMAD.IADD R26, R26, 0x1, -R21 ;  /* 0x000000011a1ad824 */ /* 0x000fe400078e0a15 */
[----:B------:R-:W-:Y:S01]  /*0930*/  @!P5 VIADD R18, R18, 0x1 ;  /* 0x000000011212d836 */ /* 0x000fe20000000000 */
[----:B------:R-:W-:Y:S02]  /*0940*/  ISETP.NE.AND P5, PT, R7, RZ, PT ;  /* 0x000000ff0700720c */ /* 0x000fe40003fa5270 */
[----:B------:R-:W-:-:S13]  /*0950*/  ISETP.GE.U32.AND P4, PT, R26, R21, PT ;  /* 0x000000151a00720c */ /* 0x000fda0003f86070 */
[----:B------:R-:W-:-:S05]  /*0960*/  @P4 IADD3 R18, PT, PT, R18, 0x1, RZ ;  /* 0x0000000112124810 */ /* 0x000fca0007ffe0ff */
[----:B------:R-:W-:Y:S01]  /*0970*/  @!P0 IMAD.MOV R18, RZ, RZ, -R18 ;  /* 0x000000ffff128224 */ /* 0x000fe200078e0a12 */
[----:B------:R-:W-:-:S04]  /*0980*/  @!P5 LOP3.LUT R18, RZ, R7, RZ, 0x33, !PT ;  /* 0x00000007ff12d212 */ /* 0x000fc800078e33ff */
[----:B------:R-:W-:Y:S01]  /*0990*/  IADD3 R26, PT, PT, R6, R18, RZ ;  /* 0x00000012061a7210 */ /* 0x000fe20007ffe0ff */
[----:B------:R-:W-:-:S03]  /*09a0*/  IMAD.MOV R19, RZ, RZ, -R18 ;  /* 0x000000ffff137224 */ /* 0x000fc600078e0a12 */
[----:B-1----:R-:W-:Y:S01]  /*09b0*/  ISETP.GE.AND P0, PT, R26, R17, PT ;  /* 0x000000111a00720c */ /* 0x002fe20003f06270 */
[----:B------:R-:W-:-:S04]  /*09c0*/  IMAD R18, R7, R19, R24 ;  /* 0x0000001307127224 */ /* 0x000fc800078e0218 */
[----:B------:R-:W-:-:S05]  /*09d0*/  IMAD.IADD R19, R9, 0x1, R18 ;  /* 0x0000000109137824 */ /* 0x000fca00078e0212 */
[----:B------:R-:W-:-:S13]  /*09e0*/  ISETP.LT.AND P0, PT, R19, R16, !P0 ;  /* 0x000000101300720c */ /* 0x000fda0004701270 */
[----:B------:R-:W1:Y:S01]  /*09f0*/  @!P0 S2R R21, SR_CgaCtaId ;  /* 0x0000000000158919 */ /* 0x000e620000008800 */
[----:B------:R-:W-:-:S05]  /*0a00*/  @!P0 MOV R18, 0x400 ;  /* 0x0000040000128802 */ /* 0x000fca0000000f00 */
[----:B------:R-:W-:-:S05]  /*0a10*/  @!P0 VIADD R18, R18, 0xd0 ;  /* 0x000000d012128836 */ /* 0x000fca0000000000 */
[----:B-1----:R-:W-:-:S04]  /*0a20*/  @!P0 LEA R21, R21, R18, 0x18 ;  /* 0x0000001215158211 */ /* 0x002fc800078ec0ff */
[----:B------:R-:W-:-:S05]  /*0a30*/  @!P0 LEA R18, R24, R21, 0x2 ;  /* 0x0000001518128211 */ /* 0x000fca00078e10ff */
[----:B------:R4:W-:Y:S01]  /*0a40*/  @!P0 STS [R18], RZ ;  /* 0x000000ff12008388 */ /* 0x0009e20000000800 */
[----:B------:R-:W-:Y:S05]  /*0a50*/  @!P0 BRA `(.L_x_17) ;  /* 0x0000000000248947 */ /* 0x000fea0003800000 */
[----:B------:R-:W-:-:S04]  /*0a60*/  IMAD R19, R26, R16, R19 ;  /* 0x000000101a137224 */ /* 0x000fc800078e0213 */
[----:B0---4-:R-:W-:-:S06]  /*0a70*/  IMAD.WIDE R18, R19, 0x4, R14 ;  /* 0x0000000413127825 */ /* 0x011fcc00078e020e */
[----:B------:R-:W2:Y:S01]  /*0a80*/  LDG.E R18, desc[UR10][R18.64] ;  /* 0x0000000a12127981 */ /* 0x000ea2000c1e1900 */
[----:B------:R-:W0:Y:S01]  /*0a90*/  S2UR UR6, SR_CgaCtaId ;  /* 0x00000000000679c3 */ /* 0x000e220000008800 */
[----:B------:R-:W-:Y:S02]  /*0aa0*/  UMOV UR5, 0x400 ;  /* 0x0000040000057882 */ /* 0x000fe40000000000 */
[----:B------:R-:W-:-:S04]  /*0ab0*/  UIADD3 UR5, UPT, UPT, UR5, 0xd0, URZ ;  /* 0x000000d005057890 */ /* 0x000fc8000fffe0ff */
[----:B0-----:R-:W-:-:S06]  /*0ac0*/  ULEA UR5, UR6, UR5, 0x18 ;  /* 0x0000000506057291 */ /* 0x001fcc000f8ec0ff */
[----:B------:R-:W-:-:S05]  /*0ad0*/  LEA R21, R24, UR5, 0x2 ;  /* 0x0000000518157c11 */ /* 0x000fca000f8e10ff */
[----:B--2---:R0:W-:Y:S02]  /*0ae0*/  STS [R21], R18 ;  /* 0x0000001215007388 */ /* 0x0041e40000000800 */
.L_x_17:
[----:B------:R-:W-:Y:S05]  /*0af0*/  BSYNC.RECONVERGENT B0 ;  /* 0x0000000000007941 */ /* 0x000fea0003800200 */
.L_x_16:
[----:B------:R-:W-:Y:S04]  /*0b00*/  BSSY.RECONVERGENT B0, `(.L_x_18) ;  /* 0x0000030000007945 */ /* 0x000fe80003800200 */
[----:B------:R-:W-:Y:S05]  /*0b10*/  @P3 BRA `(.L_x_19) ;  /* 0x0000000000b83947 */ /* 0x000fea0003800000 */
[----:B0--3--:R-:W-:-:S04]  /*0b20*/  IABS R21, R7 ;  /* 0x0000000700157213 */ /* 0x009fc80000000000 */
[----:B------:R-:W0:Y:S08]  /*0b30*/  I2F.RP R23, R21 ;  /* 0x0000001500177306 */ /* 0x000e300000209400 */
[----:B0-----:R-:W2:Y:S02]  /*0b40*/  MUFU.RCP R23, R23 ;  /* 0x0000001700177308 */ /* 0x001ea40000001000 */
[----:B--2-4-:R-:W-:-:S06]  /*0b50*/  VIADD R18, R23, 0xffffffe ;  /* 0x0ffffffe17127836 */ /* 0x014fcc0000000000 */
[----:B------:R0:W2:Y:S02]  /*0b60*/  F2I.FTZ.U32.TRUNC.NTZ R19, R18 ;  /* 0x0000001200137305 */ /* 0x0000a4000021f000 */
[----:B0-----:R-:W-:Y:S02]  /*0b70*/  HFMA2 R18, -RZ, RZ, 0, 0 ;  /* 0x00000000ff127431 */ /* 0x001fe400000001ff */
[----:B--2---:R-:W-:-:S04]  /*0b80*/  IMAD.MOV R24, RZ, RZ, -R19 ;  /* 0x000000ffff187224 */ /* 0x004fc800078e0a13 */
[----:B------:R-:W-:-:S04]  /*0b90*/  IMAD R25, R24, R21, RZ ;  /* 0x0000001518197224 */ /* 0x000fc800078e02ff */
[----:B------:R-:W-:Y:S01]  /*0ba0*/  IMAD.HI.U32 R24, R19, R25, R18 ;  /* 0x0000001913187227 */ /* 0x000fe200078e0012 */
[----:B------:R-:W-:Y:S02]  /*0bb0*/  IABS R19, R22 ;  /* 0x0000001600137213 */ /* 0x000fe40000000000 */
[----:B------:R-:W-:-:S03]  /*0bc0*/  IABS R25, R7 ;  /* 0x0000000700197213 */ /* 0x000fc60000000000 */
[----:B------:R-:W-:-:S04]  /*0bd0*/  IMAD.HI.U32 R18, R24, R19, RZ ;  /* 0x0000001318127227 */ /* 0x000fc800078e00ff */
[----:B------:R-:W-:-:S04]  /*0be0*/  IMAD.MOV R23, RZ, RZ, -R25 ;  /* 0x000000ffff177224 */ /* 0x000fc800078e0a19 */
[----:B------:R-:W-:Y:S01]  /*0bf0*/  IMAD R24, R18, R23, R19 ;  /* 0x0000001712187224 */ /* 0x000fe200078e0213 */
[----:B------:R-:W-:-:S04]  /*0c00*/  LOP3.LUT R19, R22, R7, RZ, 0x3c, !PT ;  /* 0x0000000716137212 */ /* 0x000fc800078e3cff */
[----:B------:R-:W-:Y:S02]  /*0c10*/  ISETP.GT.U32.AND P3, PT, R21, R24, PT ;  /* 0x000000181500720c */ /* 0x000fe40003f64070 */
[----:B------:R-:W-:-:S11]  /*0c20*/  ISETP.GE.AND P4, PT, R19, RZ, PT ;  /* 0x000000ff1300720c */ /* 0x000fd60003f86270 */
[----:B------:R-:W-:Y:S01]  /*0c30*/  @!P3 IMAD.IADD R24, R24, 0x1, -R21 ;  /* 0x000000011818b824 */ /* 0x000fe200078e0a15 */
[----:B------:R-:W-:Y:S02]  /*0c40*/  @!P3 IADD3 R18, PT, PT, R18, 0x1, RZ ;  /* 0x000000011212b810 */ /* 0x000fe40007ffe0ff */
[----:B------:R-:W-:Y:S02]  /*0c50*/  ISETP.NE.AND P3, PT, R7, RZ, PT ;  /* 0x000000ff0700720c */ /* 0x000fe40003f65270 */
[----:B------:R-:W-:-:S13]  /*0c60*/  ISETP.GE.U32.AND P0, PT, R24, R21, PT ;  /* 0x000000151800720c */ /* 0x000fda0003f06070 */
[----:B------:R-:W-:-:S04]  /*0c70*/  @P0 VIADD R18, R18, 0x1 ;  /* 0x0000000112120836 */ /* 0x000fc80000000000 */
[----:B------:R-:W-:Y:S01]  /*0c80*/  @!P4 IMAD.MOV R18, RZ, RZ, -R18 ;  /* 0x000000ffff12c224 */ /* 0x000fe200078e0a12 */
[----:B------:R-:W-:-:S04]  /*0c90*/  @!P3 LOP3.LUT R18, RZ, R7, RZ, 0x33, !PT ;  /* 0x00000007ff12b212 */ /* 0x000fc800078e33ff */
[----:B------:R-:W-:Y:S01]  /*0ca0*/  IADD3 R19, PT, PT, -R18, RZ, RZ ;  /* 0x000000ff12137210 */ /* 0x000fe20007ffe1ff */
[----:B------:R-:W-:-:S04]  /*0cb0*/  IMAD.IADD R24, R6, 0x1, R18 ;  /* 0x0000000106187824 */ /* 0x000fc800078e0212 */
[----:B------:R-:W-:Y:S01]  /*0cc0*/  IMAD R18, R7, R19, R22 ;  /* 0x0000001307127224 */ /* 0x000fe200078e0216 */
[----:B-1----:R-:W-:-:S03]  /*0cd0*/  ISETP.GE.AND P0, PT, R24, R17, PT ;  /* 0x000000111800720c */ /* 0x002fc60003f06270 */
[----:B------:R-:W-:-:S05]  /*0ce0*/  IMAD.IADD R19, R9, 0x1, R18 ;  /* 0x0000000109137824 */ /* 0x000fca00078e0212 */
[----:B------:R-:W-:-:S13]  /*0cf0*/  ISETP.LT.AND P0, PT, R19, R16, !P0 ;  /* 0x000000101300720c */ /* 0x000fda0004701270 */
[----:B------:R-:W0:Y:S01]  /*0d00*/  @!P0 S2R R21, SR_CgaCtaId ;  /* 0x0000000000158919 */ /* 0x000e220000008800 */
[----:B------:R-:W-:-:S04]  /*0d10*/  @!P0 MOV R18, 0x400 ;  /* 0x0000040000128802 */ /* 0x000fc80000000f00 */
[----:B------:R-:W-:-:S04]  /*0d20*/  @!P0 IADD3 R18, PT, PT, R18, 0xd0, RZ ;  /* 0x000000d012128810 */ /* 0x000fc80007ffe0ff */
[----:B0-----:R-:W-:-:S05]  /*0d30*/  @!P0 LEA R21, R21, R18, 0x18 ;  /* 0x0000001215158211 */ /* 0x001fca00078ec0ff */
[----:B------:R-:W-:-:S05]  /*0d40*/  @!P0 IMAD R18, R22, 0x4, R21 ;  /* 0x0000000416128824 */ /* 0x000fca00078e0215 */
[----:B------:R0:W-:Y:S01]  /*0d50*/  @!P0 STS [R18], RZ ;  /* 0x000000ff12008388 */ /* 0x0001e20000000800 */
[----:B------:R-:W-:Y:S05]  /*0d60*/  @!P0 BRA `(.L_x_19) ;  /* 0x0000000000248947 */ /* 0x000fea0003800000 */
        /* <DEDUP_REMOVED lines=8> */
[----:B--2---:R0:W-:Y:S02]  /*0df0*/  STS [R21], R18 ;  /* 0x0000001215007388 */ /* 0x0041e40000000800 */
.L_x_19:
[----:B------:R-:W-:Y:S05]  /*0e00*/  BSYNC.RECONVERGENT B0 ;  /* 0x0000000000007941 */ /* 0x000fea0003800200 */
.L_x_18:
[----:B------:R-:W-:Y:S04]  /*0e10*/  BSSY.RECONVERGENT B0, `(.L_x_20) ;  /* 0x0000031000007945 */ /* 0x000fe80003800200 */
[----:B------:R-:W-:Y:S05]  /*0e20*/  @P2 BRA `(.L_x_21) ;  /* 0x0000000000bc2947 */ /* 0x000fea0003800000 */
[-C--:B0--3--:R-:W-:Y:S02]  /*0e30*/  IABS R21, R7.reuse ;  /* 0x0000000700157213 */ /* 0x089fe40000000000 */
[----:B------:R-:W-:Y:S02]  /*0e40*/  IABS R25, R20 ;  /* 0x0000001400197213 */ /* 0x000fe40000000000 */
[----:B------:R-:W0:Y:S01]  /*0e50*/  I2F.RP R22, R21 ;  /* 0x0000001500167306 */ /* 0x000e220000209400 */
[----:B------:R-:W-:-:S07]  /*0e60*/  IABS R26, R7 ;  /* 0x00000007001a7213 */ /* 0x000fce0000000000 */
[----:B0-----:R-:W2:Y:S02]  /*0e70*/  MUFU.RCP R22, R22 ;  /* 0x0000001600167308 */ /* 0x001ea40000001000 */
[----:B--2-4-:R-:W-:Y:S01]  /*0e80*/  VIADD R18, R22, 0xffffffe ;  /* 0x0ffffffe16127836 */ /* 0x014fe20000000000 */
[----:B------:R-:W-:-:S05]  /*0e90*/  IADD3 R22, PT, PT, RZ, -R26, RZ ;  /* 0x8000001aff167210 */ /* 0x000fca0007ffe0ff */
[----:B------:R0:W2:Y:S02]  /*0ea0*/  F2I.FTZ.U32.TRUNC.NTZ R19, R18 ;  /* 0x0000001200137305 */ /* 0x0000a4000021f000 */
[----:B0-----:R-:W-:Y:S01]  /*0eb0*/  IMAD.MOV.U32 R18, RZ, RZ, RZ ;  /* 0x000000ffff127224 */ /* 0x001fe200078e00ff */
[----:B--2---:R-:W-:-:S05]  /*0ec0*/  IADD3 R24, PT, PT, RZ, -R19, RZ ;  /* 0x80000013ff187210 */ /* 0x004fca0007ffe0ff */
[----:B------:R-:W-:-:S04]  /*0ed0*/  IMAD R23, R24, R21, RZ ;  /* 0x0000001518177224 */ /* 0x000fc800078e02ff */
[----:B------:R-:W-:-:S04]  /*0ee0*/  IMAD.HI.U32 R24, R19, R23, R18 ;  /* 0x0000001713187227 */ /* 0x000fc800078e0012 */
[----:B------:R-:W-:-:S04]  /*0ef0*/  IMAD.MOV.U32 R19, RZ, RZ, R25 ;  /* 0x000000ffff137224 */ /* 0x000fc800078e0019 */
[----:B------:R-:W-:-:S04]  /*0f00*/  IMAD.HI.U32 R18, R24, R19, RZ ;  /* 0x0000001318127227 */ /* 0x000fc800078e00ff */
        /* <DEDUP_REMOVED lines=17> */
[----:B------:R-:W0:Y:S01]  /*1020*/  @!P0 S2R R21, SR_CgaCtaId ;  /* 0x0000000000158919 */ /* 0x000e220000008800 */
[----:B------:R-:W-:-:S05]  /*1030*/  @!P0 MOV R18, 0x400 ;  /* 0x0000040000128802 */ /* 0x000fca0000000f00 */
[----:B------:R-:W-:-:S05]  /*1040*/  @!P0 VIADD R18, R18, 0xd0 ;  /* 0x000000d012128836 */ /* 0x000fca0000000000 */
[----:B0-----:R-:W-:-:S04]  /*1050*/  @!P0 LEA R21, R21, R18, 0x18 ;  /* 0x0000001215158211 */ /* 0x001fc800078ec0ff */
[----:B------:R-:W-:-:S05]  /*1060*/  @!P0 LEA R18, R20, R21, 0x2 ;  /* 0x0000001514128211 */ /* 0x000fca00078e10ff */
        /* <DEDUP_REMOVED lines=11> */
.L_x_21:
[----:B------:R-:W-:Y:S05]  /*1120*/  BSYNC.RECONVERGENT B0 ;  /* 0x0000000000007941 */ /* 0x000fea0003800200 */
.L_x_20:
[----:B------:R-:W-:Y:S05]  /*1130*/  @P1 BRA `(.L_x_22) ;  /* 0xfffffff000bc1947 */ /* 0x000fea000383ffff */
.L_x_12:
[----:B------:R-:W-:-:S13]  /*1140*/  ISETP.NE.AND P0, PT, R10, RZ, PT ;  /* 0x000000ff0a00720c */ /* 0x000fda0003f05270 */
[----:B------:R-:W-:Y:S05]  /*1150*/  @!P0 BRA `(.L_x_11) ;  /* 0x0000000000ec8947 */ /* 0x000fea0003800000 */
[----:B0-234-:R-:W0:Y:S01]  /*1160*/  LDC.64 R18, c[0x0][0x380] ;  /* 0x0000e000ff127b82 */ /* 0x01de220000000a00 */
[----:B------:R-:W-:-:S07]  /*1170*/  UMOV UR4, URZ ;  /* 0x000000ff00047c82 */ /* 0x000fce0008000000 */
[----:B------:R-:W2:Y:S02]  /*1180*/  LDC.64 R14, c[0x0][0x398] ;  /* 0x0000e600ff0e7b82 */ /* 0x000ea40000000a00 */
.L_x_25:
[----:B------:R-:W-:Y:S01]  /*1190*/  IMAD R20, R5, R12, R2 ;  /* 0x0000000c05147224 */ /* 0x000fe200078e0202 */
[----:B------:R-:W-:Y:S01]  /*11a0*/  UIADD3 UR4, UPT, UPT, UR4, 0x1, URZ ;  /* 0x0000000104047890 */ /* 0x000fe2000fffe0ff */
[----:B------:R-:W-:Y:S03]  /*11b0*/  BSSY.RECONVERGENT B0, `(.L_x_23) ;  /* 0x0000033000007945 */ /* 0x000fe60003800200 */
[----:B------:R-:W-:Y:S02]  /*11c0*/  ISETP.GE.AND P0, PT, R20, R4, PT ;  /* 0x000000041400720c */ /* 0x000fe40003f06270 */
[----:B------:R-:W-:-:S11]  /*11d0*/  ISETP.NE.AND P1, PT, R10, UR4, PT ;  /* 0x000000040a007c0c */ /* 0x000fd6000bf25270 */
[----:B---34-:R-:W-:Y:S05]  /*11e0*/  @P0 BRA `(.L_x_24) ;  /* 0x0000000000bc0947 */ /* 0x018fea0003800000 */
[-C--:B------:R-:W-:Y:S02]  /*11f0*/  IABS R21, R7.reuse ;  /* 0x0000000700157213 */ /* 0x080fe40000000000 */
[----:B------:R-:W-:Y:S02]  /*1200*/  IABS R25, R20 ;  /* 0x0000001400197213 */ /* 0x000fe40000000000 */
[----:B------:R-:W3:Y:S01]  /*1210*/  I2F.RP R22, R21 ;  /* 0x0000001500167306 */ /* 0x000ee20000209400 */
[----:B------:R-:W-:-:S07]  /*1220*/  IABS R26, R7 ;  /* 0x00000007001a7213 */ /* 0x000fce0000000000 */
[----:B---3--:R-:W1:Y:S02]  /*1230*/  MUFU.RCP R22, R22 ;  /* 0x0000001600167308 */ /* 0x008e640000001000 */
[----:B-1----:R-:W-:Y:S02]  /*1240*/  VIADD R16, R22, 0xffffffe ;  /* 0x0ffffffe16107836 */ /* 0x002fe40000000000 */
[----:B------:R-:W-:-:S04]  /*1250*/  IMAD.MOV R22, RZ, RZ, -R26 ;  /* 0x000000ffff167224 */ /* 0x000fc800078e0a1a */
[----:B------:R1:W3:Y:S02]  /*1260*/  F2I.FTZ.U32.TRUNC.NTZ R17, R16 ;  /* 0x0000001000117305 */ /* 0x0002e4000021f000 */
[----:B-1----:R-:W-:Y:S02]  /*1270*/  HFMA2 R16, -RZ, RZ, 0, 0 ;  /* 0x00000000ff107431 */ /* 0x002fe400000001ff */
[----:B---3--:R-:W-:-:S04]  /*1280*/  IMAD.MOV R24, RZ, RZ, -R17 ;  /* 0x000000ffff187224 */ /* 0x008fc800078e0a11 */
        /* <DEDUP_REMOVED lines=8> */
[-C--:B------:R-:W-:Y:S01]  /*1310*/  @!P2 IADD3 R22, PT, PT, R22, -R21.reuse, RZ ;  /* 0x800000151616a210 */ /* 0x080fe20007ffe0ff */
[----:B------:R-:W-:Y:S01]  /*1320*/  @!P2 VIADD R16, R16, 0x1 ;  /* 0x000000011010a836 */ /* 0x000fe20000000000 */
[----:B------:R-:W-:Y:S02]  /*1330*/  ISETP.NE.AND P2, PT, R7, RZ, PT ;  /* 0x000000ff0700720c */ /* 0x000fe40003f45270 */
[----:B------:R-:W-:-:S13]  /*1340*/  ISETP.GE.U32.AND P0, PT, R22, R21, PT ;  /* 0x000000151600720c */ /* 0x000fda0003f06070 */
[----:B------:R-:W-:-:S05]  /*1350*/  @P0 VIADD R16, R16, 0x1 ;  /* 0x0000000110100836 */ /* 0x000fca0000000000 */
[----:B------:R-:W-:Y:S02]  /*1360*/  @!P3 IADD3 R16, PT, PT, -R16, RZ, RZ ;  /* 0x000000ff1010b210 */ /* 0x000fe40007ffe1ff */
[----:B------:R-:W-:-:S05]  /*1370*/  @!P2 LOP3.LUT R16, RZ, R7, RZ, 0x33, !PT ;  /* 0x00000007ff10a212 */ /* 0x000fca00078e33ff */
[--C-:B------:R-:W-:Y:S02]  /*1380*/  IMAD.MOV R17, RZ, RZ, -R16.reuse ;  /* 0x000000ffff117224 */ /* 0x100fe400078e0a10 */
[----:B------:R-:W-:Y:S02]  /*1390*/  IMAD.IADD R22, R6, 0x1, R16 ;  /* 0x0000000106167824 */ /* 0x000fe400078e0210 */
[----:B------:R-:W-:-:S03]  /*13a0*/  IMAD R16, R7, R17, R20 ;  /* 0x0000001107107224 */ /* 0x000fc600078e0214 */
[----:B--2---:R-:W-:Y:S02]  /*13b0*/  ISETP.GE.AND P0, PT, R22, R15, PT ;  /* 0x0000000f1600720c */ /* 0x004fe40003f06270 */
[----:B------:R-:W-:-:S04]  /*13c0*/  IADD3 R17, PT, PT, R9, R16, RZ ;  /* 0x0000001009117210 */ /* 0x000fc80007ffe0ff */
[----:B------:R-:W-:-:S13]  /*13d0*/  ISETP.LT.AND P0, PT, R17, R14, !P0 ;  /* 0x0000000e1100720c */ /* 0x000fda0004701270 */
[----:B------:R-:W1:Y:S01]  /*13e0*/  @!P0 S2R R21, SR_CgaCtaId ;  /* 0x0000000000158919 */ /* 0x000e620000008800 */
[----:B------:R-:W-:-:S05]  /*13f0*/  @!P0 MOV R16, 0x400 ;  /* 0x0000040000108802 */ /* 0x000fca0000000f00 */
[----:B------:R-:W-:-:S05]  /*1400*/  @!P0 VIADD R16, R16, 0xd0 ;  /* 0x000000d010108836 */ /* 0x000fca0000000000 */
[----:B-1----:R-:W-:-:S05]  /*1410*/  @!P0 LEA R21, R21, R16, 0x18 ;  /* 0x0000001015158211 */ /* 0x002fca00078ec0ff */
[----:B------:R-:W-:-:S05]  /*1420*/  @!P0 IMAD R16, R20, 0x4, R21 ;  /* 0x0000000414108824 */ /* 0x000fca00078e0215 */
[----:B------:R3:W-:Y:S01]  /*1430*/  @!P0 STS [R16], RZ ;  /* 0x000000ff10008388 */ /* 0x0007e20000000800 */
[----:B------:R-:W-:Y:S05]  /*1440*/  @!P0 BRA `(.L_x_24) ;  /* 0x0000000000248947 */ /* 0x000fea0003800000 */
[----:B------:R-:W-:-:S04]  /*1450*/  IMAD R17, R22, R14, R17 ;  /* 0x0000000e16117224 */ /* 0x000fc800078e0211 */
[----:B0--3--:R-:W-:-:S06]  /*1460*/  IMAD.WIDE R16, R17, 0x4, R18 ;  /* 0x0000000411107825 */ /* 0x009fcc00078e0212 */
[----:B------:R-:W2:Y:S01]  /*1470*/  LDG.E R16, desc[UR10][R16.64] ;  /* 0x0000000a10107981 */ /* 0x000ea2000c1e1900 */
[----:B------:R-:W0:Y:S01]  /*1480*/  S2UR UR6, SR_CgaCtaId ;  /* 0x00000000000679c3 */ /* 0x000e220000008800 */
[----:B------:R-:W-:Y:S02]  /*1490*/  UMOV UR5, 0x400 ;  /* 0x0000040000057882 */ /* 0x000fe40000000000 */
[----:B------:R-:W-:-:S04]  /*14a0*/  UIADD3 UR5, UPT, UPT, UR5, 0xd0, URZ ;  /* 0x000000d005057890 */ /* 0x000fc8000fffe0ff */
[----:B0-----:R-:W-:-:S06]  /*14b0*/  ULEA UR5, UR6, UR5, 0x18 ;  /* 0x0000000506057291 */ /* 0x001fcc000f8ec0ff */
[----:B------:R-:W-:-:S05]  /*14c0*/  LEA R21, R20, UR5, 0x2 ;  /* 0x0000000514157c11 */ /* 0x000fca000f8e10ff */
[----:B--2---:R4:W-:Y:S02]  /*14d0*/  STS [R21], R16 ;  /* 0x0000001015007388 */ /* 0x0049e40000000800 */
.L_x_24:
[----:B------:R-:W-:Y:S05]  /*14e0*/  BSYNC.RECONVERGENT B0 ;  /* 0x0000000000007941 */ /* 0x000fea0003800200 */
.L_x_23:
[----:B------:R-:W-:Y:S01]  /*14f0*/  IADD3 R12, PT, PT, R12, 0x1, RZ ;  /* 0x000000010c0c7810 */ /* 0x000fe20007ffe0ff */
[----:B------:R-:W-:Y:S06]  /*1500*/  @P1 BRA `(.L_x_25) ;  /* 0xfffffffc00201947 */ /* 0x000fec000383ffff */
.L_x_11:
[----:B------:R-:W5:Y:S01]  /*1510*/  LDCU UR5, c[0x0][0x39c] ;  /* 0x00007380ff0577ac */ /* 0x000f620008000800 */
[----:B------:R-:W5:Y:S02]  /*1520*/  LDCU UR6, c[0x0][0x3a4] ;  /* 0x00007480ff0677ac */ /* 0x000f640008000800 */
[----:B-----5:R-:W-:Y:S01]  /*1530*/  UIADD3 UR5, UPT, UPT, -UR6, UR5, URZ ;  /* 0x0000000506057290 */ /* 0x020fe2000fffe1ff */
[----:B------:R-:W-:Y:S05]  /*1540*/  BAR.SYNC.DEFER_BLOCKING 0x0 ;  /* 0x0000000000007b1d */ /* 0x000fea0000010000 */
[----:B------:R-:W-:-:S04]  /*1550*/  ISETP.GT.AND P0, PT, R13, UR5, PT ;  /* 0x000000050d007c0c */ /* 0x000fc8000bf04270 */
[----:B------:R-:W-:-:S13]  /*1560*/  ISETP.GT.OR P0, PT, R11, R8, P0 ;  /* 0x000000080b00720c */ /* 0x000fda0000704670 */
[----:B------:R-:W-:Y:S05]  /*1570*/  @P0 EXIT ;  /* 0x000000000000094d */ /* 0x000fea0003800000 */
[----:B------:R-:W5:Y:S01]  /*1580*/  LDCU UR7, c[0x0][0x3a0] ;  /* 0x00007400ff0777ac */ /* 0x000f620008000800 */
[----:B------:R-:W-:Y:S01]  /*1590*/  IMAD.MOV.U32 R4, RZ, RZ, RZ ;  /* 0x000000ffff047224 */ /* 0x000fe200078e00ff */
[----:B-----5:R-:W-:-:S04]  /*15a0*/  UISETP.LT.AND UP0, UPT, UR7, UR6, UPT ;  /* 0x000000060700728c */ /* 0x020fc8000bf01270 */
[----:B------:R-:W-:-:S04]  /*15b0*/  USEL UR4, UR7, UR6, UP0 ;  /* 0x0000000607047287 */ /* 0x000fc80008000000 */
[----:B------:R-:W-:-:S09]  /*15c0*/  UISETP.GE.AND UP0, UPT, UR4, 0x1, UPT ;  /* 0x000000010400788c */ /* 0x000fd2000bf06270 */
[----:B------:R-:W-:Y:S05]  /*15d0*/  BRA.U !UP0, `(.L_x_26) ;  /* 0x0000000508d07547 */ /* 0x000fea000b800000 */
[----:B------:R-:W5:Y:S01]  /*15e0*/  S2UR UR5, SR_CgaCtaId ;  /* 0x00000000000579c3 */ /* 0x000f620000008800 */
[----:B------:R-:W-:Y:S01]  /*15f0*/  UMOV UR4, 0x400 ;  /* 0x0000040000047882 */ /* 0x000fe20000000000 */
[----:B------:R-:W-:Y:S01]  /*1600*/  ULOP3.LUT UR16, UR7, 0x7, URZ, 0xc0, !UPT ;  /* 0x0000000707107892 */ /* 0x000fe2000f8ec0ff */
[----:B------:R-:W-:Y:S01]  /*1610*/  IMAD.SHL.U32 R2, R7, 0x4, RZ ;  /* 0x0000000407027824 */ /* 0x000fe200078e00ff */
[----:B------:R-:W-:Y:S01]  /*1620*/  UIADD3 UR4, UPT, UPT, UR4, 0xd0, URZ ;  /* 0x000000d004047890 */ /* 0x000fe2000fffe0ff */
[----:B------:R-:W-:Y:S01]  /*1630*/  MOV R4, RZ ;  /* 0x000000ff00047202 */ /* 0x000fe20000000f00 */
[----:B------:R-:W-:Y:S02]  /*1640*/  ULOP3.LUT UR6, UR7, 0x7ffffff8, URZ, 0xc0, !UPT ;  /* 0x7ffffff807067892 */ /* 0x000fe4000f8ec0ff */
[----:B------:R-:W-:Y:S02]  /*1650*/  ULOP3.LUT UR17, UR7, 0x3, URZ, 0xc0, !UPT ;  /* 0x0000000307117892 */ /* 0x000fe4000f8ec0ff */
[----:B------:R-:W-:-:S02]  /*1660*/  USHF.L.U32 UR7, UR7, 0x2, URZ ;  /* 0x0000000207077899 */ /* 0x000fc400080006ff */
[----:B------:R-:W-:Y:S02]  /*1670*/  UIADD3 UR9, UPT, UPT, -UR6, URZ, URZ ;  /* 0x000000ff06097290 */ /* 0x000fe4000fffe1ff */
[----:B-----5:R-:W-:Y:S02]  /*1680*/  ULEA UR12, UR5, UR4, 0x18 ;  /* 0x00000004050c7291 */ /* 0x020fe4000f8ec0ff */
[----:B------:R-:W-:-:S04]  /*1690*/  UIADD3 UR4, UPT, UPT, UR16, -0x1, URZ ;  /* 0xffffffff10047890 */ /* 0x000fc8000fffe0ff */
[----:B------:R-:W-:Y:S01]  /*16a0*/  LEA R9, R0, UR12, 0x2 ;  /* 0x0000000c00097c11 */ /* 0x000fe2000f8e10ff */
[----:B------:R-:W-:-:S03]  /*16b0*/  UISETP.GE.U32.AND UP0, UPT, UR4, 0x3, UPT ;  /* 0x000000030400788c */ /* 0x000fc6000bf06070 */
[----:B------:R-:W-:Y:S01]  /*16c0*/  UMOV UR4, URZ ;  /* 0x000000ff00047c82 */ /* 0x000fe20008000000 */
[----:B------:R-:W-:-:S07]  /*16d0*/  VIADD R9, R9, 0x10 ;  /* 0x0000001009097836 */ /* 0x000fce0000000000 */
.L_x_32:
[----:B------:R-:W5:Y:S01]  /*16e0*/  LDCU UR13, c[0x0][0x3a0] ;  /* 0x00007400ff0d77ac */ /* 0x000f620008000800 */
[----:B------:R-:W-:Y:S01]  /*16f0*/  VIADD R5, R3, UR4 ;  /* 0x0000000403057c36 */ /* 0x000fe20008000000 */
[----:B------:R-:W-:-:S03]  /*1700*/  UMOV UR5, URZ ;  /* 0x000000ff00057c82 */ /* 0x000fc60008000000 */
[----:B------:R-:W-:Y:S01]  /*1710*/  IMAD R6, R7, R5, R0 ;  /* 0x0000000507067224 */ /* 0x000fe200078e0200 */
[----:B-----5:R-:W-:-:S09]  /*1720*/  UISETP.GE.U32.AND UP1, UPT, UR13, 0x8, UPT ;  /* 0x000000080d00788c */ /* 0x020fd2000bf26070 */
[----:B------:R-:W-:Y:S05]  /*1730*/  BRA.U !UP1, `(.L_x_27) ;  /* 0x0000000109947547 */ /* 0x000fea000b800000 */
[----:B------:R-:W5:Y:S01]  /*1740*/  S2UR UR8, SR_CgaCtaId ;  /* 0x00000000000879c3 */ /* 0x000f620000008800 */
[----:B------:R-:W-:Y:S01]  /*1750*/  UMOV UR5, 0x400 ;  /* 0x0000040000057882 */ /* 0x000fe20000000000 */
[----:B------:R-:W-:Y:S01]  /*1760*/  IMAD R5, R2, R5, R9 ;  /* 0x0000000502057224 */ /* 0x000fe200078e0209 */
[----:B-----5:R-:W-:-:S03]  /*1770*/  ULEA UR5, UR8, UR5, 0x18 ;  /* 0x0000000508057291 */ /* 0x020fc6000f8ec0ff */
[----:B------:R-:W-:Y:S01]  /*1780*/  UMOV UR8, UR9 ;  /* 0x0000000900087c82 */ /* 0x000fe20008000000 */
[----:B------:R-:W-:-:S04]  /*1790*/  UIMAD UR5, UR7, UR4, UR5 ;  /* 0x00000004070572a4 */ /* 0x000fc8000f8e0205 */
[----:B------:R-:W-:-:S12]  /*17a0*/  UIADD3 UR5, UPT, UPT, UR5, 0x10, URZ ;  /* 0x0000001005057890 */ /* 0x000fd8000fffe0ff */
.L_x_28:
[----:B------:R-:W-:Y:S01]  /*17b0*/  LDS R23, [R5+-0x10] ;  /* 0xfffff00005177984 */ /* 0x000fe20000000800 */
[----:B------:R-:W-:-:S03]  /*17c0*/  UIADD3 UR8, UPT, UPT, UR8, 0x8, URZ ;  /* 0x0000000808087890 */ /* 0x000fc6000fffe0ff */
[----:B0-234-:R-:W0:Y:S01]  /*17d0*/  LDS R18, [UR5+-0x10] ;  /* 0xfffff005ff127984 */ /* 0x01de220008000800 */
[----:B------:R-:W-:-:S03]  /*17e0*/  UISETP.NE.AND UP1, UPT, UR8, URZ, UPT ;  /* 0x000000ff0800728c */ /* 0x000fc6000bf25270 */
[----:B------:R-:W-:Y:S04]  /*17f0*/  LDS R25, [R5+-0xc] ;  /* 0xfffff40005197984 */ /* 0x000fe80000000800 */
[----:B------:R-:W2:Y:S04]  /*1800*/  LDS R20, [UR5+-0xc] ;  /* 0xfffff405ff147984 */ /* 0x000ea80008000800 */
[----:B------:R-:W-:Y:S04]  /*1810*/  LDS R27, [R5+-0x8] ;  /* 0xfffff800051b7984 */ /* 0x000fe80000000800 */
[----:B------:R-:W3:Y:S04]  /*1820*/  LDS R22, [UR5+-0x8] ;  /* 0xfffff805ff167984 */ /* 0x000ee80008000800 */
[----:B-1----:R-:W-:Y:S04]  /*1830*/  LDS R16, [R5+-0x4] ;  /* 0xfffffc0005107984 */ /* 0x002fe80000000800 */
[----:B------:R-:W1:Y:S04]  /*1840*/  LDS R21, [UR5+-0x4] ;  /* 0xfffffc05ff157984 */ /* 0x000e680008000800 */
[----:B------:R-:W-:Y:S04]  /*1850*/  LDS R14, [R5] ;  /* 0x00000000050e7984 */ /* 0x000fe80000000800 */
[----:B------:R-:W4:Y:S04]  /*1860*/  LDS R19, [UR5] ;  /* 0x00000005ff137984 */ /* 0x000f280008000800 */
[----:B------:R-:W-:Y:S04]  /*1870*/  LDS R12, [R5+0x4] ;  /* 0x00000400050c7984 */ /* 0x000fe80000000800 */
[----:B------:R-:W5:Y:S01]  /*1880*/  LDS R17, [UR5+0x4] ;  /* 0x00000405ff117984 */ /* 0x000f620008000800 */
[----:B0-----:R-:W-:-:S03]  /*1890*/  FFMA R18, R23, R18, R4 ;  /* 0x0000001217127223 */ /* 0x001fc60000000004 */
[----:B------:R-:W-:Y:S04]  /*18a0*/  LDS R10, [R5+0x8] ;  /* 0x00000800050a7984 */ /* 0x000fe80000000800 */
[----:B------:R-:W0:Y:S01]  /*18b0*/  LDS R15, [UR5+0x8] ;  /* 0x00000805ff0f7984 */ /* 0x000e220008000800 */
[----:B--2---:R-:W-:-:S03]  /*18c0*/  FFMA R18, R25, R20, R18 ;  /* 0x0000001419127223 */ /* 0x004fc60000000012 */
[----:B------:R2:W-:Y:S04]  /*18d0*/  LDS R4, [R5+0xc] ;  /* 0x00000c0005047984 */ /* 0x0005e80000000800 */
[----:B------:R-:W0:Y:S01]  /*18e0*/  LDS R23, [UR5+0xc] ;  /* 0x00000c05ff177984 */ /* 0x000e220008000800 */
[----:B---3--:R-:W-:Y:S01]  /*18f0*/  FFMA R27, R27, R22, R18 ;  /* 0x000000161b1b7223 */ /* 0x008fe20000000012 */
[----:B------:R-:W-:Y:S01]  /*1900*/  UIADD3 UR5, UPT, UPT, UR5, 0x20, URZ ;  /* 0x0000002005057890 */ /* 0x000fe2000fffe0ff */
[----:B--2---:R-:W-:Y:S02]  /*1910*/  IADD3 R5, PT, PT, R5, 0x20, RZ ;  /* 0x0000002005057810 */ /* 0x004fe40007ffe0ff */
[----:B-1----:R-:W-:-:S04]  /*1920*/  FFMA R21, R16, R21, R27 ;  /* 0x0000001510157223 */ /* 0x002fc8000000001b */
[----:B----4-:R-:W-:-:S04]  /*1930*/  FFMA R19, R14, R19, R21 ;  /* 0x000000130e137223 */ /* 0x010fc80000000015 */
[----:B-----5:R-:W-:-:S04]  /*1940*/  FFMA R17, R12, R17, R19 ;  /* 0x000000110c117223 */ /* 0x020fc80000000013 */
[----:B0-----:R-:W-:-:S04]  /*1950*/  FFMA R15, R10, R15, R17 ;  /* 0x0000000f0a0f7223 */ /* 0x001fc80000000011 */
[----:B------:R-:W-:Y:S01]  /*1960*/  FFMA R4, R4, R23, R15 ;  /* 0x0000001704047223 */ /* 0x000fe2000000000f */
[----:B------:R-:W-:Y:S06]  /*1970*/  BRA.U UP1, `(.L_x_28) ;  /* 0xfffffffd018c7547 */ /* 0x000fec000b83ffff */
[----:B------:R-:W-:-:S05]  /*1980*/  UMOV UR5, UR6 ;  /* 0x0000000600057c82 */ /* 0x000fca0008000000 */
.L_x_27:
[----:B------:R-:W-:-:S09]  /*1990*/  UISETP.NE.AND UP1, UPT, UR16, URZ, UPT ;  /* 0x000000ff1000728c */ /* 0x000fd2000bf25270 */
[----:B------:R-:W-:Y:S05]  /*19a0*/  BRA.U !UP1, `(.L_x_29) ;  /* 0x0000000109cc7547 */ /* 0x000fea000b800000 */
[----:B------:R-:W-:Y:S01]  /*19b0*/  UISETP.NE.AND UP1, UPT, UR17, URZ, UPT ;  /* 0x000000ff1100728c */ /* 0x000fe2000bf25270 */
[----:B------:R-:W-:Y:S10]  /*19c0*/  BRA.U !UP0, `(.L_x_30) ;  /* 0x0000000108507547 */ /* 0x000ff4000b800000 */
[----:B------:R-:W5:Y:S01]  /*19d0*/  S2UR UR15, SR_CgaCtaId ;  /* 0x00000000000f79c3 */ /* 0x000f620000008800 */
[----:B------:R-:W-:Y:S01]  /*19e0*/  UMOV UR14, 0x400 ;  /* 0x00000400000e7882 */ /* 0x000fe20000000000 */
[----:B------:R-:W-:Y:S02]  /*19f0*/  UIMAD UR8, UR4, UR13, UR5 ;  /* 0x0000000d040872a4 */ /* 0x000fe4000f8e0205 */
[----:B------:R-:W-:Y:S01]  /*1a00*/  VIADD R5, R6, UR5 ;  /* 0x0000000506057c36 */ /* 0x000fe20008000000 */
[----:B------:R-:W-:-:S04]  /*1a10*/  UIADD3 UR5, UPT, UPT, UR5, 0x4, URZ ;  /* 0x0000000405057890 */ /* 0x000fc8000fffe0ff */
[----:B------:R-:W-:-:S05]  /*1a20*/  LEA R5, R5, UR12, 0x2 ;  /* 0x0000000c05057c11 */ /* 0x000fca000f8e10ff */
[----:B0-2---:R-:W-:Y:S04]  /*1a30*/  LDS R15, [R5] ;  /* 0x00000000050f7984 */ /* 0x005fe80000000800 */
[----:B-1----:R-:W-:Y:S04]  /*1a40*/  LDS R17, [R5+0x4] ;  /* 0x0000040005117984 */ /* 0x002fe80000000800 */
[----:B------:R-:W-:Y:S01]  /*1a50*/  LDS R19, [R5+0x8] ;  /* 0x0000080005137984 */ /* 0x000fe20000000800 */
[----:B-----5:R-:W-:-:S03]  /*1a60*/  ULEA UR14, UR15, UR14, 0x18 ;  /* 0x0000000e0f0e7291 */ /* 0x020fc6000f8ec0ff */
[----:B---34-:R-:W-:Y:S01]  /*1a70*/  LDS R21, [R5+0xc] ;  /* 0x00000c0005157984 */ /* 0x018fe20000000800 */
[----:B------:R-:W-:-:S09]  /*1a80*/  ULEA UR8, UR8, UR14, 0x2 ;  /* 0x0000000e08087291 */ /* 0x000fd2000f8e10ff */
[----:B------:R-:W0:Y:S04]  /*1a90*/  LDS R10, [UR8] ;  /* 0x00000008ff0a7984 */ /* 0x000e280008000800 */
[----:B------:R-:W1:Y:S04]  /*1aa0*/  LDS R12, [UR8+0x4] ;  /* 0x00000408ff0c7984 */ /* 0x000e680008000800 */
[----:B------:R-:W2:Y:S04]  /*1ab0*/  LDS R14, [UR8+0x8] ;  /* 0x00000808ff0e7984 */ /* 0x000ea80008000800 */
[----:B------:R-:W3:Y:S01]  /*1ac0*/  LDS R16, [UR8+0xc] ;  /* 0x00000c08ff107984 */ /* 0x000ee20008000800 */
[----:B0-----:R-:W-:-:S04]  /*1ad0*/  FFMA R10, R15, R10, R4 ;  /* 0x0000000a0f0a7223 */ /* 0x001fc80000000004 */
[----:B-1----:R-:W-:-:S04]  /*1ae0*/  FFMA R10, R17, R12, R10 ;  /* 0x0000000c110a7223 */ /* 0x002fc8000000000a */
[----:B--2---:R-:W-:-:S04]  /*1af0*/  FFMA R10, R19, R14, R10 ;  /* 0x0000000e130a7223 */ /* 0x004fc8000000000a */
[----:B---3--:R-:W-:-:S07]  /*1b00*/  FFMA R4, R21, R16, R10 ;  /* 0x0000001015047223 */ /* 0x008fce000000000a */
.L_x_30:
[----:B------:R-:W-:Y:S05]  /*1b10*/  BRA.U !UP1, `(.L_x_29) ;  /* 0x0000000109707547 */ /* 0x000fea000b800000 */
[----:B------:R-:W-:Y:S02]  /*1b20*/  UISETP.NE.AND UP1, UPT, UR17, 0x1, UPT ;  /* 0x000000011100788c */ /* 0x000fe4000bf25270 */
[----:B------:R-:W-:-:S07]  /*1b30*/  ULOP3.LUT UP2, URZ, UR13, 0x1, URZ, 0xc0, !UPT ;  /* 0x000000010dff7892 */ /* 0x000fce000f84c0ff */
[----:B------:R-:W-:Y:S05]  /*1b40*/  BRA.U !UP1, `(.L_x_31) ;  /* 0x0000000109387547 */ /* 0x000fea000b800000 */
[----:B------:R-:W5:Y:S01]  /*1b50*/  S2UR UR15, SR_CgaCtaId ;  /* 0x00000000000f79c3 */ /* 0x000f620000008800 */
[----:B------:R-:W-:Y:S01]  /*1b60*/  UMOV UR14, 0x400 ;  /* 0x00000400000e7882 */ /* 0x000fe20000000000 */
[----:B------:R-:W-:Y:S02]  /*1b70*/  UIMAD UR8, UR4, UR13, UR5 ;  /* 0x0000000d040872a4 */ /* 0x000fe4000f8e0205 */
[----:B------:R-:W-:Y:S01]  /*1b80*/  VIADD R5, R6, UR5 ;  /* 0x0000000506057c36 */ /* 0x000fe20008000000 */
[----:B------:R-:W-:-:S04]  /*1b90*/  UIADD3 UR5, UPT, UPT, UR5, 0x2, URZ ;  /* 0x0000000205057890 */ /* 0x000fc8000fffe0ff */
[----:B------:R-:W-:-:S05]  /*1ba0*/  LEA R5, R5, UR12, 0x2 ;  /* 0x0000000c05057c11 */ /* 0x000fca000f8e10ff */
[----:B0-2---:R-:W-:Y:S04]  /*1bb0*/  LDS R15, [R5] ;  /* 0x00000000050f7984 */ /* 0x005fe80000000800 */
[----:B-1----:R-:W-:Y:S01]  /*1bc0*/  LDS R17, [R5+0x4] ;  /* 0x0000040005117984 */ /* 0x002fe20000000800 */
[----:B-----5:R-:W-:-:S04]  /*1bd0*/  ULEA UR14, UR15, UR14, 0x18 ;  /* 0x0000000e0f0e7291 */ /* 0x020fc8000f8ec0ff */
[----:B------:R-:W-:-:S09]  /*1be0*/  ULEA UR8, UR8, UR14, 0x2 ;  /* 0x0000000e08087291 */ /* 0x000fd2000f8e10ff */
[----:B------:R-:W0:Y:S04]  /*1bf0*/  LDS R10, [UR8] ;  /* 0x00000008ff0a7984 */ /* 0x000e280008000800 */
[----:B------:R-:W1:Y:S01]  /*1c00*/  LDS R12, [UR8+0x4] ;  /* 0x00000408ff0c7984 */ /* 0x000e620008000800 */
[----:B0-----:R-:W-:-:S04]  /*1c10*/  FFMA R4, R15, R10, R4 ;  /* 0x0000000a0f047223 */ /* 0x001fc80000000004 */
[----:B-1----:R-:W-:-:S07]  /*1c20*/  FFMA R4, R17, R12, R4 ;  /* 0x0000000c11047223 */ /* 0x002fce0000000004 */
.L_x_31:
[----:B------:R-:W-:Y:S05]  /*1c30*/  BRA.U !UP2, `(.L_x_29) ;  /* 0x000000010a287547 */ /* 0x000fea000b800000 */
[----:B------:R-:W5:Y:S01]  /*1c40*/  S2UR UR14, SR_CgaCtaId ;  /* 0x00000000000e79c3 */ /* 0x000f620000008800 */
[----:B------:R-:W-:Y:S02]  /*1c50*/  UIMAD UR8, UR4, UR13, UR5 ;  /* 0x0000000d040872a4 */ /* 0x000fe4000f8e0205 */
[----:B------:R-:W-:Y:S01]  /*1c60*/  IADD3 R6, PT, PT, R6, UR5, RZ ;  /* 0x0000000506067c10 */ /* 0x000fe2000fffe0ff */
[----:B------:R-:W-:-:S03]  /*1c70*/  UMOV UR13, 0x400 ;  /* 0x00000400000d7882 */ /* 0x000fc60000000000 */
[----:B------:R-:W-:-:S05]  /*1c80*/  LEA R6, R6, UR12, 0x2 ;  /* 0x0000000c06067c11 */ /* 0x000fca000f8e10ff */
[----:B------:R-:W-:Y:S01]  /*1c90*/  LDS R5, [R6] ;  /* 0x0000000006057984 */ /* 0x000fe20000000800 */
[----:B-----5:R-:W-:-:S04]  /*1ca0*/  ULEA UR13, UR14, UR13, 0x18 ;  /* 0x0000000d0e0d7291 */ /* 0x020fc8000f8ec0ff */
[----:B------:R-:W-:-:S09]  /*1cb0*/  ULEA UR8, UR8, UR13, 0x2 ;  /* 0x0000000d08087291 */ /* 0x000fd2000f8e10ff */
[----:B0-----:R-:W0:Y:S02]  /*1cc0*/  LDS R10, [UR8] ;  /* 0x00000008ff0a7984 */ /* 0x001e240008000800 */
[----:B0-----:R-:W-:-:S07]  /*1cd0*/  FFMA R4, R5, R10, R4 ;  /* 0x0000000a05047223 */ /* 0x001fce0000000004 */
.L_x_29:
[----:B------:R-:W5:Y:S01]  /*1ce0*/  LDCU UR5, c[0x0][0x3a4] ;  /* 0x00007480ff0577ac */ /* 0x000f620008000800 */
[----:B------:R-:W-:-:S04]  /*1cf0*/  UIADD3 UR4, UPT, UPT, UR4, 0x1, URZ ;  /* 0x0000000104047890 */ /* 0x000fc8000fffe0ff */
[----:B-----5:R-:W-:-:S09]  /*1d00*/  UISETP.NE.AND UP1, UPT, UR4, UR5, UPT ;  /* 0x000000050400728c */ /* 0x020fd2000bf25270 */
[----:B------:R-:W-:Y:S05]  /*1d10*/  BRA.U UP1, `(.L_x_32) ;  /* 0xfffffff901707547 */ /* 0x000fea000b83ffff */
.L_x_26:
[----:B------:R-:W5:Y:S01]  /*1d20*/  LDC.64 R2, c[0x0][0x390] ;  /* 0x0000e400ff027b82 */ /* 0x000f620000000a00 */
[----:B------:R-:W-:-:S04]  /*1d30*/  IMAD R8, R13, R8, R13 ;  /* 0x000000080d087224 */ /* 0x000fc800078e020d */
[----:B------:R-:W-:-:S04]  /*1d40*/  IMAD.IADD R11, R11, 0x1, R8 ;  /* 0x000000010b0b7824 */ /* 0x000fc800078e0208 */
[----:B-----5:R-:W-:-:S05]  /*1d50*/  IMAD.WIDE R2, R11, 0x4, R2 ;  /* 0x000000040b027825 */ /* 0x020fca00078e0202 */
[----:B------:R-:W-:Y:S01]  /*1d60*/  STG.E desc[UR10][R2.64], R4 ;  /* 0x0000000402007986 */ /* 0x000fe2000c10190a */
[----:B------:R-:W-:Y:S05]  /*1d70*/  EXIT ;  /* 0x000000000000794d */ /* 0x000fea0003800000 */
.L_x_33:
        /* <DEDUP_REMOVED lines=16> */
.L_x_36:


//--------------------- .nv.shared._Z16maxpool2d_kernelPKfPfiiii --------------------------
	.section	.nv.shared._Z16maxpool2d_kernelPKfPfiiii,"aw",@nobits
	.sectionflags	@""
	.align	16
	.zero		1024


//--------------------- .nv.shared.reserved.0     --------------------------
	.section	.nv.shared.reserved.0,"aw",@nobits
	.weak		__nv_reservedSMEM_offset_0_alias
	.size		__nv_reservedSMEM_offset_0_alias, 0, 64
	.other		__nv_reservedSMEM_offset_0_alias,@"STO_CUDA_RESERVED_SHARED STV_DEFAULT"
__nv_reservedSMEM_offset_0_alias:
	.zero		0
	.zero		64


//--------------------- .nv.shared._Z11relu_kernelPKfPfi --------------------------
	.section	.nv.shared._Z11relu_kernelPKfPfi,"aw",@nobits
	.sectionflags	@""
	.align	16
	.zero		1024


//--------------------- .nv.shared._Z13conv2d_kernelPKfS0_Pfiiii --------------------------
	.section	.nv.shared._Z13conv2d_kernelPKfS0_Pfiiii,"aw",@nobits
	.sectionflags	@""
	.align	16
.nv.shared._Z13conv2d_kernelPKfS0_Pfiiii:
	.zero		1232


//--------------------- .nv.constant0._Z16maxpool2d_kernelPKfPfiiii --------------------------
	.section	.nv.constant0._Z16maxpool2d_kernelPKfPfiiii,"a",@progbits
	.sectionflags	@""
	.align	4
.nv.constant0._Z16maxpool2d_kernelPKfPfiiii:
	.zero		928


//--------------------- .nv.constant0._Z11relu_kernelPKfPfi --------------------------
	.section	.nv.constant0._Z11relu_kernelPKfPfi,"a",@progbits
	.sectionflags	@""
	.align	4
.nv.constant0._Z11relu_kernelPKfPfi:
	.zero		916


//--------------------- .nv.constant0._Z13conv2d_kernelPKfS0_Pfiiii --------------------------
	.section	.nv.constant0._Z13conv2d_kernelPKfS0_Pfiiii,"a",@progbits
	.sectionflags	@""
	.align	4
.nv.constant0._Z13conv2d_kernelPKfS0_Pfiiii:
	.zero		936


//--------------------- SYMBOLS --------------------------

	.type		.nv.reservedSmem.offset0,@object
	.size		.nv.reservedSmem.offset0,0x4
	.type		.nv.reservedSmem.cap,@object
	.size		.nv.reservedSmem.cap,0x4
